// auto-generated by cutlass_sweep.gemm — config: {"arch": "sm_90", "cluster_m": 1, "cluster_n": 1, "dtype": "int8", "dtype_b": "int8", "layout": "nt", "stages": 5, "tile_k": 128, "tile_m": 128, "tile_n": 128}
#include "cutlass/cutlass.h"
#include "cutlass/gemm/collective/collective_builder.hpp"
#include "cutlass/gemm/device/gemm_universal_adapter.h"
#include "cutlass/gemm/kernel/gemm_universal.hpp"
#include "cutlass/epilogue/collective/collective_builder.hpp"

using ElemA = int8_t;
using ElemB = int8_t;
using ElemCD = int8_t;
using Acc  = int32_t;
using TileShape    = cute::Shape<cute::_128, cute::_128, cute::_128>;
using ClusterShape = cute::Shape<cute::_1, cute::_1, cute::_1>;

using CollectiveEpilogue = typename cutlass::epilogue::collective::CollectiveBuilder<
    cutlass::arch::Sm90, cutlass::arch::OpClassTensorOp,
    TileShape, ClusterShape,
    cutlass::epilogue::collective::EpilogueTileAuto,
    Acc, Acc,
    ElemCD, cutlass::layout::RowMajor, 128 / cutlass::sizeof_bits<ElemCD>::value,
    ElemCD, cutlass::layout::RowMajor, 128 / cutlass::sizeof_bits<ElemCD>::value,
    cutlass::epilogue::collective::EpilogueScheduleAuto
  >::CollectiveOp;

using CollectiveMainloop = typename cutlass::gemm::collective::CollectiveBuilder<
    cutlass::arch::Sm90, cutlass::arch::OpClassTensorOp,
    ElemA, cutlass::layout::RowMajor, 128 / cutlass::sizeof_bits<ElemA>::value,
    ElemB, cutlass::layout::ColumnMajor, 128 / cutlass::sizeof_bits<ElemB>::value,
    Acc,
    TileShape, ClusterShape,
    cutlass::gemm::collective::StageCount<5>,
    cutlass::gemm::collective::KernelScheduleAuto
  >::CollectiveOp;

using GemmKernel = cutlass::gemm::kernel::GemmUniversal<
    cute::Shape<int,int,int,int>,
    CollectiveMainloop,
    CollectiveEpilogue
>;
using Gemm = cutlass::gemm::device::GemmUniversalAdapter<GemmKernel>;

// Force the device kernel symbol into the cubin without needing a host main.
auto* _anchor = &cutlass::device_kernel<GemmKernel>;


// ===== COMPILED SASS (sm_90a) =====

	.target	sm_90a

	.elftype	@"ET_EXEC"


//--------------------- .note.nv.tkinfo           --------------------------
	.section	.note.nv.tkinfo,"",@"SHT_NOTE"
	.sectionflags	@"SHF_NOTE_NV_TKINFO"
	.tkinfo
        /*0018*/ 	.word	0x00000002
        /*0030*/ 	.string	""
        /*0030*/ 	.string	"ptxas"
        /*0030*/ 	.string	"Cuda compilation tools, release 13.0, V13.0.88"
        /*0030*/ 	.string	"Build cuda_13.0.r13.0/compiler.36424714_0"
        /*0030*/ 	.string	"-arch sm_90a -m 64 "



//--------------------- .note.nv.cuinfo           --------------------------
	.section	.note.nv.cuinfo,"",@"SHT_NOTE"
	.sectionflags	@"SHF_NOTE_NV_CUINFO"
        /*0018*/ 	.short	0x0002
        /*001a*/ 	.short	0x005a
        /*001c*/ 	.short	0x0082
	.zero		2


//--------------------- .nv.info                  --------------------------
	.section	.nv.info,"",@"SHT_CUDA_INFO"
	.align	4


	//----- nvinfo : EIATTR_REGCOUNT
	.align		4
        /*0000*/ 	.byte	0x04, 0x2f
        /*0002*/ 	.short	(.L_15 - .L_14)
	.align		4
.L_14:
        /*0004*/ 	.word	index@(_ZN7cutlass13device_kernelINS_4gemm6kernel13GemmUniversalIN4cute5tupleIJiiiiEEENS1_10collective13CollectiveMmaINS1_34MainloopSm90TmaGmmaWarpSpecializedILi5ENS5_IJNS4_1CILi1EEESB_SB_EEENS1_35KernelTmaWarpSpecializedCooperativeEEENS5_IJNSA_ILi128EEESF_SF_EEEaNS5_IJlSB_lEEEaSH_NS4_8TiledMMAINS4_8MMA_AtomIJNS4_4SM904GMMA27MMA_64x128x32_S32S8S8_SS_TNEEEENS4_6LayoutINS5_IJNSA_ILi2EEESB_SB_EEENS5_IJSB_NSA_ILi0EEESR_EEEEENS5_IJNS4_10UnderscoreESU_SU_EEEEENS4_13SM90_TMA_LOADENS4_14ComposedLayoutINS4_7SwizzleILi3ELi4ELi3EEENS4_18smem_ptr_flag_bitsILi8EEENSO_INS5_IJNSA_ILi8EEESF_EEENS5_IJSF_SB_EEEEEEEvNS4_8identityESX_S17_vS18_EENS_8epilogue10collective6detail29Sm90TmaWarpSpecializedAdapterINS1B_15DefaultEpilogueIaSH_SH_NS1A_6thread17LinearCombinationIaLi1EiiLNS1F_9ScaleType4KindE0ELNS_15FloatRoundStyleE2EaEENS1_15EpilogueDefaultEEEEEvvEEEEvNT_6ParamsE)
        /*0008*/ 	.word	0x000000a8


	//----- nvinfo : EIATTR_FRAME_SIZE
	.align		4
.L_15:
        /*000c*/ 	.byte	0x04, 0x11
        /*000e*/ 	.short	(.L_17 - .L_16)
	.align		4
.L_16:
        /*0010*/ 	.word	index@(_ZN7cutlass13device_kernelINS_4gemm6kernel13GemmUniversalIN4cute5tupleIJiiiiEEENS1_10collective13CollectiveMmaINS1_34MainloopSm90TmaGmmaWarpSpecializedILi5ENS5_IJNS4_1CILi1EEESB_SB_EEENS1_35KernelTmaWarpSpecializedCooperativeEEENS5_IJNSA_ILi128EEESF_SF_EEEaNS5_IJlSB_lEEEaSH_NS4_8TiledMMAINS4_8MMA_AtomIJNS4_4SM904GMMA27MMA_64x128x32_S32S8S8_SS_TNEEEENS4_6LayoutINS5_IJNSA_ILi2EEESB_SB_EEENS5_IJSB_NSA_ILi0EEESR_EEEEENS5_IJNS4_10UnderscoreESU_SU_EEEEENS4_13SM90_TMA_LOADENS4_14ComposedLayoutINS4_7SwizzleILi3ELi4ELi3EEENS4_18smem_ptr_flag_bitsILi8EEENSO_INS5_IJNSA_ILi8EEESF_EEENS5_IJSF_SB_EEEEEEEvNS4_8identityESX_S17_vS18_EENS_8epilogue10collective6detail29Sm90TmaWarpSpecializedAdapterINS1B_15DefaultEpilogueIaSH_SH_NS1A_6thread17LinearCombinationIaLi1EiiLNS1F_9ScaleType4KindE0ELNS_15FloatRoundStyleE2EaEENS1_15EpilogueDefaultEEEEEvvEEEEvNT_6ParamsE)
        /*0014*/ 	.word	0x00000000


	//----- nvinfo : EIATTR_MIN_STACK_SIZE
	.align		4
.L_17:
        /*0018*/ 	.byte	0x04, 0x12
        /*001a*/ 	.short	(.L_19 - .L_18)
	.align		4
.L_18:
        /*001c*/ 	.word	index@(_ZN7cutlass13device_kernelINS_4gemm6kernel13GemmUniversalIN4cute5tupleIJiiiiEEENS1_10collective13CollectiveMmaINS1_34MainloopSm90TmaGmmaWarpSpecializedILi5ENS5_IJNS4_1CILi1EEESB_SB_EEENS1_35KernelTmaWarpSpecializedCooperativeEEENS5_IJNSA_ILi128EEESF_SF_EEEaNS5_IJlSB_lEEEaSH_NS4_8TiledMMAINS4_8MMA_AtomIJNS4_4SM904GMMA27MMA_64x128x32_S32S8S8_SS_TNEEEENS4_6LayoutINS5_IJNSA_ILi2EEESB_SB_EEENS5_IJSB_NSA_ILi0EEESR_EEEEENS5_IJNS4_10UnderscoreESU_SU_EEEEENS4_13SM90_TMA_LOADENS4_14ComposedLayoutINS4_7SwizzleILi3ELi4ELi3EEENS4_18smem_ptr_flag_bitsILi8EEENSO_INS5_IJNSA_ILi8EEESF_EEENS5_IJSF_SB_EEEEEEEvNS4_8identityESX_S17_vS18_EENS_8epilogue10collective6detail29Sm90TmaWarpSpecializedAdapterINS1B_15DefaultEpilogueIaSH_SH_NS1A_6thread17LinearCombinationIaLi1EiiLNS1F_9ScaleType4KindE0ELNS_15FloatRoundStyleE2EaEENS1_15EpilogueDefaultEEEEEvvEEEEvNT_6ParamsE)
        /*0020*/ 	.word	0x00000000
.L_19:


//--------------------- .nv.compat                --------------------------
	.section	.nv.compat,"",@"SHT_CUDA_COMPAT_INFO"
	.align	4
        /*0000*/ 	.byte	0x02, 0x09, 0x01, 0x00, 0x02, 0x02, 0x04, 0x00, 0x02, 0x05, 0x05, 0x00, 0x03, 0x07, 0x01, 0x01
        /*0010*/ 	.byte	0x02, 0x03, 0x01, 0x00, 0x02, 0x06, 0x01, 0x00, 0x04, 0x0b, 0x08, 0x00, 0x00, 0x00, 0x00, 0x00
        /*0020*/ 	.byte	0x00, 0x00, 0x00, 0x00


//--------------------- .nv.info._ZN7cutlass13device_kernelINS_4gemm6kernel13GemmUniversalIN4cute5tupleIJiiiiEEENS1_10collective13CollectiveMmaINS1_34MainloopSm90TmaGmmaWarpSpecializedILi5ENS5_IJNS4_1CILi1EEESB_SB_EEENS1_35KernelTmaWarpSpecializedCooperativeEEENS5_IJNSA_ILi128EEESF_SF_EEEaNS5_IJlSB_lEEEaSH_NS4_8TiledMMAINS4_8MMA_AtomIJNS4_4SM904GMMA27MMA_64x128x32_S32S8S8_SS_TNEEEENS4_6LayoutINS5_IJNSA_ILi2EEESB_SB_EEENS5_IJSB_NSA_ILi0EEESR_EEEEENS5_IJNS4_10UnderscoreESU_SU_EEEEENS4_13SM90_TMA_LOADENS4_14ComposedLayoutINS4_7SwizzleILi3ELi4ELi3EEENS4_18smem_ptr_flag_bitsILi8EEENSO_INS5_IJNSA_ILi8EEESF_EEENS5_IJSF_SB_EEEEEEEvNS4_8identityESX_S17_vS18_EENS_8epilogue10collective6detail29Sm90TmaWarpSpecializedAdapterINS1B_15DefaultEpilogueIaSH_SH_NS1A_6thread17LinearCombinationIaLi1EiiLNS1F_9ScaleType4KindE0ELNS_15FloatRoundStyleE2EaEENS1_15EpilogueDefaultEEEEEvvEEEEvNT_6ParamsE --------------------------
	.section	.nv.info._ZN7cutlass13device_kernelINS_4gemm6kernel13GemmUniversalIN4cute5tupleIJiiiiEEENS1_10collective13CollectiveMmaINS1_34MainloopSm90TmaGmmaWarpSpecializedILi5ENS5_IJNS4_1CILi1EEESB_SB_EEENS1_35KernelTmaWarpSpecializedCooperativeEEENS5_IJNSA_ILi128EEESF_SF_EEEaNS5_IJlSB_lEEEaSH_NS4_8TiledMMAINS4_8MMA_AtomIJNS4_4SM904GMMA27MMA_64x128x32_S32S8S8_SS_TNEEEENS4_6LayoutINS5_IJNSA_ILi2EEESB_SB_EEENS5_IJSB_NSA_ILi0EEESR_EEEEENS5_IJNS4_10UnderscoreESU_SU_EEEEENS4_13SM90_TMA_LOADENS4_14ComposedLayoutINS4_7SwizzleILi3ELi4ELi3EEENS4_18smem_ptr_flag_bitsILi8EEENSO_INS5_IJNSA_ILi8EEESF_EEENS5_IJSF_SB_EEEEEEEvNS4_8identityESX_S17_vS18_EENS_8epilogue10collective6detail29Sm90TmaWarpSpecializedAdapterINS1B_15DefaultEpilogueIaSH_SH_NS1A_6thread17LinearCombinationIaLi1EiiLNS1F_9ScaleType4KindE0ELNS_15FloatRoundStyleE2EaEENS1_15EpilogueDefaultEEEEEvvEEEEvNT_6ParamsE,"",@"SHT_CUDA_INFO"
	.sectionflags	@""
	.align	4


	//----- nvinfo : EIATTR_CUDA_API_VERSION
	.align		4
        /*0000*/ 	.byte	0x04, 0x37
        /*0002*/ 	.short	(.L_21 - .L_20)
.L_20:
        /*0004*/ 	.word	0x00000082


	//----- nvinfo : EIATTR_KPARAM_INFO
	.align		4
.L_21:
        /*0008*/ 	.byte	0x04, 0x17
        /*000a*/ 	.short	(.L_23 - .L_22)
.L_22:
        /*000c*/ 	.word	0x00000000
        /*0010*/ 	.short	0x0000
        /*0012*/ 	.short	0x0070
        /*0014*/ 	.byte	0x00, 0xf0, 0x01, 0x10


	//----- nvinfo : EIATTR_SPARSE_MMA_MASK
	.align		4
.L_23:
        /*0018*/ 	.byte	0x03, 0x50
        /*001a*/ 	.short	0x0000


	//----- nvinfo : EIATTR_MAXREG_COUNT
	.align		4
        /*001c*/ 	.byte	0x03, 0x1b
        /*001e*/ 	.short	0x00a8


	//----- nvinfo : EIATTR_NUM_BARRIERS
	.align		4
        /*0020*/ 	.byte	0x02, 0x4c
        /*0022*/ 	.byte	0x01
	.zero		1


	//----- nvinfo : EIATTR_EXTERNS
	.align		4
        /*0024*/ 	.byte	0x04, 0x0f
        /*0026*/ 	.short	(.L_25 - .L_24)


	//   ....[0]....
	.align		4
.L_24:
        /*0028*/ 	.word	index@(__assertfail)


	//----- nvinfo : EIATTR_MERCURY_ISA_VERSION
	.align		4
.L_25:
        /*002c*/ 	.byte	0x03, 0x5f
        /*002e*/ 	.short	0x0101


	//----- nvinfo : EIATTR_INT_WARP_WIDE_INSTR_OFFSETS
	.align		4
        /*0030*/ 	.byte	0x04, 0x31
        /*0032*/ 	.short	(.L_27 - .L_26)


	//   ....[0]....
.L_26:
        /*0034*/ 	.word	0x00000410


	//   ....[1]....
        /*0038*/ 	.word	0x00000420


	//   ....[2]....
        /*003c*/ 	.word	0x000004e0


	//----- nvinfo : EIATTR_COOP_GROUP_MASK_REGIDS
	.align		4
.L_27:
        /*0040*/ 	.byte	0x04, 0x29
        /*0042*/ 	.short	(.L_29 - .L_28)


	//   ....[0]....
.L_28:
        /*0044*/ 	.word	0xffffffff


	//   ....[1]....
        /*0048*/ 	.word	0xffffffff


	//   ....[2]....
        /*004c*/ 	.word	0xffffffff


	//   ....[3]....
        /*0050*/ 	.word	0xffffffff


	//   ....[4]....
        /*0054*/ 	.word	0xffffffff


	//----- nvinfo : EIATTR_COOP_GROUP_INSTR_OFFSETS
	.align		4
.L_29:
        /*0058*/ 	.byte	0x04, 0x28
        /*005a*/ 	.short	(.L_31 - .L_30)


	//   ....[0]....
.L_30:
        /*005c*/ 	.word	0x00000060


	//   ....[1]....
        /*0060*/ 	.word	0x00000070


	//   ....[2]....
        /*0064*/ 	.word	0x00000130


	//   ....[3]....
        /*0068*/ 	.word	0x000002e0


	//   ....[4]....
        /*006c*/ 	.word	0x000011a0


	//----- nvinfo : EIATTR_REG_RECONFIG
	.align		4
.L_31:
        /*0070*/ 	.byte	0x01, 0x54
	.zero		2


	//----- nvinfo : EIATTR_SYSCALL_OFFSETS
	.align		4
        /*0074*/ 	.byte	0x04, 0x46
        /*0076*/ 	.short	(.L_33 - .L_32)


	//   ....[0]....
.L_32:
        /*0078*/ 	.word	0x00001390


	//----- nvinfo : EIATTR_MBARRIER_INSTR_OFFSETS
	.align		4
.L_33:
        /*007c*/ 	.byte	0x04, 0x39
        /*007e*/ 	.short	(.L_35 - .L_34)


	//   ....[0]....
.L_34:
        /*0080*/ 	.word	0x00000230
        /*0084*/ 	.word	0x000000ff
        /*0088*/ 	.word	0x00000000
        /*008c*/ 	.short	0x0100
        /*008e*/ 	.byte	0x08
	.zero		1


	//   ....[1]....
        /*0090*/ 	.word	0x00000240
        /*0094*/ 	.word	0x000000ff
        /*0098*/ 	.word	0x00000028
        /*009c*/ 	.short	0x0100
        /*009e*/ 	.byte	0x08
	.zero		1


	//   ....[2]....
        /*00a0*/ 	.word	0x00000250
        /*00a4*/ 	.word	0x000000ff
        /*00a8*/ 	.word	0x00000008
        /*00ac*/ 	.short	0x0100
        /*00ae*/ 	.byte	0x08
	.zero		1


	//   ....[3]....
        /*00b0*/ 	.word	0x00000260
        /*00b4*/ 	.word	0x000000ff
        /*00b8*/ 	.word	0x00000030
        /*00bc*/ 	.short	0x0100
        /*00be*/ 	.byte	0x08
	.zero		1


	//   ....[4]....
        /*00c0*/ 	.word	0x00000270
        /*00c4*/ 	.word	0x000000ff
        /*00c8*/ 	.word	0x00000010
        /*00cc*/ 	.short	0x0100
        /*00ce*/ 	.byte	0x08
	.zero		1


	//   ....[5]....
        /*00d0*/ 	.word	0x00000280
        /*00d4*/ 	.word	0x000000ff
        /*00d8*/ 	.word	0x00000038
        /*00dc*/ 	.short	0x0100
        /*00de*/ 	.byte	0x08
	.zero		1


	//   ....[6]....
        /*00e0*/ 	.word	0x00000290
        /*00e4*/ 	.word	0x000000ff
        /*00e8*/ 	.word	0x00000018
        /*00ec*/ 	.short	0x0100
        /*00ee*/ 	.byte	0x08
	.zero		1


	//   ....[7]....
        /*00f0*/ 	.word	0x000002a0
        /*00f4*/ 	.word	0x000000ff
        /*00f8*/ 	.word	0x00000040
        /*00fc*/ 	.short	0x0100
        /*00fe*/ 	.byte	0x08
	.zero		1


	//   ....[8]....
        /*0100*/ 	.word	0x000002b0
        /*0104*/ 	.word	0x000000ff
        /*0108*/ 	.word	0x00000020
        /*010c*/ 	.short	0x0100
        /*010e*/ 	.byte	0x08
	.zero		1


	//   ....[9]....
        /*0110*/ 	.word	0x000002c0
        /*0114*/ 	.word	0x000000ff
        /*0118*/ 	.word	0x00000048
        /*011c*/ 	.short	0x0100
        /*011e*/ 	.byte	0x08
	.zero		1


	//   ....[10]....
        /*0120*/ 	.word	0x00000560
        /*0124*/ 	.word	0x000000ff
        /*0128*/ 	.word	0x00000060
        /*012c*/ 	.short	0x0100
        /*012e*/ 	.byte	0x08
	.zero		1


	//   ....[11]....
        /*0130*/ 	.word	0x000005e0
        /*0134*/ 	.word	0x000000ff
        /*0138*/ 	.word	0x00000068
        /*013c*/ 	.short	0x0100
        /*013e*/ 	.byte	0x08
	.zero		1


	//   ....[12]....
        /*0140*/ 	.word	0x00001460
        /*0144*/ 	.word	0x00000003
        /*0148*/ 	.word	0x00000000
        /*014c*/ 	.short	0x010a
        /*014e*/ 	.byte	0x3f
	.zero		1


	//   ....[13]....
        /*0150*/ 	.word	0x000014c0
        /*0154*/ 	.word	0x00000003
        /*0158*/ 	.word	0x00000000
        /*015c*/ 	.short	0x010a
        /*015e*/ 	.byte	0x3f
	.zero		1


	//   ....[14]....
        /*0160*/ 	.word	0x00001840
        /*0164*/ 	.word	0x00000005
        /*0168*/ 	.word	0x00000000
        /*016c*/ 	.short	0x010a
        /*016e*/ 	.byte	0x3f
	.zero		1


	//   ....[15]....
        /*0170*/ 	.word	0x00001880
        /*0174*/ 	.word	0x00000005
        /*0178*/ 	.word	0x00000000
        /*017c*/ 	.short	0x010a
        /*017e*/ 	.byte	0x3f
	.zero		1


	//   ....[16]....
        /*0180*/ 	.word	0x00001ae0
        /*0184*/ 	.word	0x00000004
        /*0188*/ 	.word	0x00000000
        /*018c*/ 	.short	0x0101
        /*018e*/ 	.byte	0x3f
	.zero		1


	//   ....[17]....
        /*0190*/ 	.word	0x00001ca0
        /*0194*/ 	.word	0x00000000
        /*0198*/ 	.word	0x00000000
        /*019c*/ 	.short	0x0101
        /*019e*/ 	.byte	0x3f
	.zero		1


	//   ....[18]....
        /*01a0*/ 	.word	0x00006040
        /*01a4*/ 	.word	0x0000000e
        /*01a8*/ 	.word	0x00000028
        /*01ac*/ 	.short	0x010a
        /*01ae*/ 	.byte	0x3f
	.zero		1


	//   ....[19]....
        /*01b0*/ 	.word	0x000063b0
        /*01b4*/ 	.word	0x00000006
        /*01b8*/ 	.word	0x00000068
        /*01bc*/ 	.short	0x0101
        /*01be*/ 	.byte	0x3f
	.zero		1


	//   ....[20]....
        /*01c0*/ 	.word	0x00006ad0
        /*01c4*/ 	.word	0x00000007
        /*01c8*/ 	.word	0x00000000
        /*01cc*/ 	.short	0x010a
        /*01ce*/ 	.byte	0x3f
	.zero		1


	//   ....[21]....
        /*01d0*/ 	.word	0x00006b50
        /*01d4*/ 	.word	0x00000009
        /*01d8*/ 	.word	0x00000000
        /*01dc*/ 	.short	0x010a
        /*01de*/ 	.byte	0x3f
	.zero		1


	//   ....[22]....
        /*01e0*/ 	.word	0x00006be0
        /*01e4*/ 	.word	0x00000006
        /*01e8*/ 	.word	0x00000000
        /*01ec*/ 	.short	0x010a
        /*01ee*/ 	.byte	0x3f
	.zero		1


	//   ....[23]....
        /*01f0*/ 	.word	0x00006c70
        /*01f4*/ 	.word	0x00000009
        /*01f8*/ 	.word	0x00000000
        /*01fc*/ 	.short	0x010a
        /*01fe*/ 	.byte	0x3f
	.zero		1


	//   ....[24]....
        /*0200*/ 	.word	0x00006d00
        /*0204*/ 	.word	0x00000003
        /*0208*/ 	.word	0x00000000
        /*020c*/ 	.short	0x010a
        /*020e*/ 	.byte	0x3f
	.zero		1


	//   ....[25]....
        /*0210*/ 	.word	0x00006d60
        /*0214*/ 	.word	0x00000003
        /*0218*/ 	.word	0x00000000
        /*021c*/ 	.short	0x010a
        /*021e*/ 	.byte	0x3f
	.zero		1


	//   ....[26]....
        /*0220*/ 	.word	0x00006db0
        /*0224*/ 	.word	0x00000005
        /*0228*/ 	.word	0x00000000
        /*022c*/ 	.short	0x010a
        /*022e*/ 	.byte	0x3f
	.zero		1


	//   ....[27]....
        /*0230*/ 	.word	0x00006e80
        /*0234*/ 	.word	0x0000000e
        /*0238*/ 	.word	0x00000028
        /*023c*/ 	.short	0x010a
        /*023e*/ 	.byte	0x3f
	.zero		1


	//   ....[28]....
        /*0240*/ 	.word	0x00006f50
        /*0244*/ 	.word	0x00000007
        /*0248*/ 	.word	0x00000000
        /*024c*/ 	.short	0x010a
        /*024e*/ 	.byte	0x3f
	.zero		1


	//   ....[29]....
        /*0250*/ 	.word	0x00006fa0
        /*0254*/ 	.word	0x00000009
        /*0258*/ 	.word	0x00000000
        /*025c*/ 	.short	0x010a
        /*025e*/ 	.byte	0x3f
	.zero		1


	//   ....[30]....
        /*0260*/ 	.word	0x00006ff0
        /*0264*/ 	.word	0x00000006
        /*0268*/ 	.word	0x00000000
        /*026c*/ 	.short	0x010a
        /*026e*/ 	.byte	0x3f
	.zero		1


	//   ....[31]....
        /*0270*/ 	.word	0x00007040
        /*0274*/ 	.word	0x00000009
        /*0278*/ 	.word	0x00000000
        /*027c*/ 	.short	0x010a
        /*027e*/ 	.byte	0x3f
	.zero		1


	//----- nvinfo : EIATTR_NUM_MBARRIERS
	.align		4
.L_35:
        /*0280*/ 	.byte	0x03, 0x38
        /*0282*/ 	.short	0x000c


	//----- nvinfo : EIATTR_EXIT_INSTR_OFFSETS
	.align		4
        /*0284*/ 	.byte	0x04, 0x1c
        /*0286*/ 	.short	(.L_37 - .L_36)


	//   ....[0]....
.L_36:
        /*0288*/ 	.word	0x00000680


	//   ....[1]....
        /*028c*/ 	.word	0x00000f40


	//   ....[2]....
        /*0290*/ 	.word	0x00005720


	//   ....[3]....
        /*0294*/ 	.word	0x00005d50


	//   ....[4]....
        /*0298*/ 	.word	0x00006d50


	//----- nvinfo : EIATTR_MAX_THREADS
	.align		4
.L_37:
        /*029c*/ 	.byte	0x04, 0x05
        /*029e*/ 	.short	(.L_39 - .L_38)
.L_38:
        /*02a0*/ 	.word	0x00000180
        /*02a4*/ 	.word	0x00000001
        /*02a8*/ 	.word	0x00000001


	//----- nvinfo : EIATTR_CRS_STACK_SIZE
	.align		4
.L_39:
        /*02ac*/ 	.byte	0x04, 0x1e
        /*02ae*/ 	.short	(.L_41 - .L_40)
.L_40:
        /*02b0*/ 	.word	0x00000000


	//----- nvinfo : EIATTR_CBANK_PARAM_SIZE
	.align		4
.L_41:
        /*02b4*/ 	.byte	0x03, 0x19
        /*02b6*/ 	.short	0x0470


	//----- nvinfo : EIATTR_PARAM_CBANK
	.align		4
        /*02b8*/ 	.byte	0x04, 0x0a
        /*02ba*/ 	.short	(.L_43 - .L_42)
	.align		4
.L_42:
        /*02bc*/ 	.word	index@(.nv.constant0._ZN7cutlass13device_kernelINS_4gemm6kernel13GemmUniversalIN4cute5tupleIJiiiiEEENS1_10collective13CollectiveMmaINS1_34MainloopSm90TmaGmmaWarpSpecializedILi5ENS5_IJNS4_1CILi1EEESB_SB_EEENS1_35KernelTmaWarpSpecializedCooperativeEEENS5_IJNSA_ILi128EEESF_SF_EEEaNS5_IJlSB_lEEEaSH_NS4_8TiledMMAINS4_8MMA_AtomIJNS4_4SM904GMMA27MMA_64x128x32_S32S8S8_SS_TNEEEENS4_6LayoutINS5_IJNSA_ILi2EEESB_SB_EEENS5_IJSB_NSA_ILi0EEESR_EEEEENS5_IJNS4_10UnderscoreESU_SU_EEEEENS4_13SM90_TMA_LOADENS4_14ComposedLayoutINS4_7SwizzleILi3ELi4ELi3EEENS4_18smem_ptr_flag_bitsILi8EEENSO_INS5_IJNSA_ILi8EEESF_EEENS5_IJSF_SB_EEEEEEEvNS4_8identityESX_S17_vS18_EENS_8epilogue10collective6detail29Sm90TmaWarpSpecializedAdapterINS1B_15DefaultEpilogueIaSH_SH_NS1A_6thread17LinearCombinationIaLi1EiiLNS1F_9ScaleType4KindE0ELNS_15FloatRoundStyleE2EaEENS1_15EpilogueDefaultEEEEEvvEEEEvNT_6ParamsE)
        /*02c0*/ 	.short	0x0210
        /*02c2*/ 	.short	0x0470


	//----- nvinfo : EIATTR_SW_WAR
	.align		4
.L_43:
        /*02c4*/ 	.byte	0x04, 0x36
        /*02c6*/ 	.short	(.L_45 - .L_44)
.L_44:
        /*02c8*/ 	.word	0x00000008
.L_45:


//--------------------- .nv.callgraph             --------------------------
	.section	.nv.callgraph,"",@"SHT_CUDA_CALLGRAPH"
	.align	4
	.sectionentsize	8
	.align		4
        /*0000*/ 	.word	0x00000000
	.align		4
        /*0004*/ 	.word	0xffffffff
	.align		4
        /*0008*/ 	.word	index@(_ZN7cutlass13device_kernelINS_4gemm6kernel13GemmUniversalIN4cute5tupleIJiiiiEEENS1_10collective13CollectiveMmaINS1_34MainloopSm90TmaGmmaWarpSpecializedILi5ENS5_IJNS4_1CILi1EEESB_SB_EEENS1_35KernelTmaWarpSpecializedCooperativeEEENS5_IJNSA_ILi128EEESF_SF_EEEaNS5_IJlSB_lEEEaSH_NS4_8TiledMMAINS4_8MMA_AtomIJNS4_4SM904GMMA27MMA_64x128x32_S32S8S8_SS_TNEEEENS4_6LayoutINS5_IJNSA_ILi2EEESB_SB_EEENS5_IJSB_NSA_ILi0EEESR_EEEEENS5_IJNS4_10UnderscoreESU_SU_EEEEENS4_13SM90_TMA_LOADENS4_14ComposedLayoutINS4_7SwizzleILi3ELi4ELi3EEENS4_18smem_ptr_flag_bitsILi8EEENSO_INS5_IJNSA_ILi8EEESF_EEENS5_IJSF_SB_EEEEEEEvNS4_8identityESX_S17_vS18_EENS_8epilogue10collective6detail29Sm90TmaWarpSpecializedAdapterINS1B_15DefaultEpilogueIaSH_SH_NS1A_6thread17LinearCombinationIaLi1EiiLNS1F_9ScaleType4KindE0ELNS_15FloatRoundStyleE2EaEENS1_15EpilogueDefaultEEEEEvvEEEEvNT_6ParamsE)
	.align		4
        /*000c*/ 	.word	index@(__assertfail)
	.align		4
        /*0010*/ 	.word	0x00000000
	.align		4
        /*0014*/ 	.word	0xfffffffe
	.align		4
        /*0018*/ 	.word	0x00000000
	.align		4
        /*001c*/ 	.word	0xfffffffd
	.align		4
        /*0020*/ 	.word	0x00000000
	.align		4
        /*0024*/ 	.word	0xfffffffc


//--------------------- .nv.constant4             --------------------------
	.section	.nv.constant4,"a",@progbits
	.align	8
	.align		8
.nv.constant4:
        /*0000*/ 	.dword	__assertfail
	.align		8
        /*0008*/ 	.dword	__unnamed_1
	.align		8
        /*0010*/ 	.dword	_ZN40_INTERNAL_82b6aad1_4_k_cu_7460015b_311364cuda3std3__45__cpo5beginE
	.align		8
        /*0018*/ 	.dword	_ZN40_INTERNAL_82b6aad1_4_k_cu_7460015b_311364cuda3std3__45__cpo3endE
	.align		8
        /*0020*/ 	.dword	_ZN40_INTERNAL_82b6aad1_4_k_cu_7460015b_311364cuda3std3__45__cpo6cbeginE
	.align		8
        /*0028*/ 	.dword	_ZN40_INTERNAL_82b6aad1_4_k_cu_7460015b_311364cuda3std3__45__cpo4cendE
	.align		8
        /*0030*/ 	.dword	_ZN40_INTERNAL_82b6aad1_4_k_cu_7460015b_311364cuda3std3__442_GLOBAL__N__82b6aad1_4_k_cu_7460015b_311366ignoreE
	.align		8
        /*0038*/ 	.dword	_ZN40_INTERNAL_82b6aad1_4_k_cu_7460015b_311364cuda3std3__419piecewise_constructE
	.align		8
        /*0040*/ 	.dword	_ZN40_INTERNAL_82b6aad1_4_k_cu_7460015b_311364cuda3std3__48in_placeE
	.align		8
        /*0048*/ 	.dword	_ZN40_INTERNAL_82b6aad1_4_k_cu_7460015b_311364cuda3std6ranges3__45__cpo4swapE
	.align		8
        /*0050*/ 	.dword	_ZN40_INTERNAL_82b6aad1_4_k_cu_7460015b_311364cuda3std6ranges3__45__cpo9iter_moveE
	.align		8
        /*0058*/ 	.dword	_ZN40_INTERNAL_82b6aad1_4_k_cu_7460015b_311364cute7productE
	.align		8
        /*0060*/ 	.dword	_ZN40_INTERNAL_82b6aad1_4_k_cu_7460015b_311364cute1_E
	.align		8
        /*0068*/ 	.dword	$str$22
	.align		8
        /*0070*/ 	.dword	$str$23


//--------------------- .text._ZN7cutlass13device_kernelINS_4gemm6kernel13GemmUniversalIN4cute5tupleIJiiiiEEENS1_10collective13CollectiveMmaINS1_34MainloopSm90TmaGmmaWarpSpecializedILi5ENS5_IJNS4_1CILi1EEESB_SB_EEENS1_35KernelTmaWarpSpecializedCooperativeEEENS5_IJNSA_ILi128EEESF_SF_EEEaNS5_IJlSB_lEEEaSH_NS4_8TiledMMAINS4_8MMA_AtomIJNS4_4SM904GMMA27MMA_64x128x32_S32S8S8_SS_TNEEEENS4_6LayoutINS5_IJNSA_ILi2EEESB_SB_EEENS5_IJSB_NSA_ILi0EEESR_EEEEENS5_IJNS4_10UnderscoreESU_SU_EEEEENS4_13SM90_TMA_LOADENS4_14ComposedLayoutINS4_7SwizzleILi3ELi4ELi3EEENS4_18smem_ptr_flag_bitsILi8EEENSO_INS5_IJNSA_ILi8EEESF_EEENS5_IJSF_SB_EEEEEEEvNS4_8identityESX_S17_vS18_EENS_8epilogue10collective6detail29Sm90TmaWarpSpecializedAdapterINS1B_15DefaultEpilogueIaSH_SH_NS1A_6thread17LinearCombinationIaLi1EiiLNS1F_9ScaleType4KindE0ELNS_15FloatRoundStyleE2EaEENS1_15EpilogueDefaultEEEEEvvEEEEvNT_6ParamsE --------------------------
	.section	.text._ZN7cutlass13device_kernelINS_4gemm6kernel13GemmUniversalIN4cute5tupleIJiiiiEEENS1_10collective13CollectiveMmaINS1_34MainloopSm90TmaGmmaWarpSpecializedILi5ENS5_IJNS4_1CILi1EEESB_SB_EEENS1_35KernelTmaWarpSpecializedCooperativeEEENS5_IJNSA_ILi128EEESF_SF_EEEaNS5_IJlSB_lEEEaSH_NS4_8TiledMMAINS4_8MMA_AtomIJNS4_4SM904GMMA27MMA_64x128x32_S32S8S8_SS_TNEEEENS4_6LayoutINS5_IJNSA_ILi2EEESB_SB_EEENS5_IJSB_NSA_ILi0EEESR_EEEEENS5_IJNS4_10UnderscoreESU_SU_EEEEENS4_13SM90_TMA_LOADENS4_14ComposedLayoutINS4_7SwizzleILi3ELi4ELi3EEENS4_18smem_ptr_flag_bitsILi8EEENSO_INS5_IJNSA_ILi8EEESF_EEENS5_IJSF_SB_EEEEEEEvNS4_8identityESX_S17_vS18_EENS_8epilogue10collective6detail29Sm90TmaWarpSpecializedAdapterINS1B_15DefaultEpilogueIaSH_SH_NS1A_6thread17LinearCombinationIaLi1EiiLNS1F_9ScaleType4KindE0ELNS_15FloatRoundStyleE2EaEENS1_15EpilogueDefaultEEEEEvvEEEEvNT_6ParamsE,"ax",@progbits
	.align	128
.text._ZN7cutlass13device_kernelINS_4gemm6kernel13GemmUniversalIN4cute5tupleIJiiiiEEENS1_10collective13CollectiveMmaINS1_34MainloopSm90TmaGmmaWarpSpecializedILi5ENS5_IJNS4_1CILi1EEESB_SB_EEENS1_35KernelTmaWarpSpecializedCooperativeEEENS5_IJNSA_ILi128EEESF_SF_EEEaNS5_IJlSB_lEEEaSH_NS4_8TiledMMAINS4_8MMA_AtomIJNS4_4SM904GMMA27MMA_64x128x32_S32S8S8_SS_TNEEEENS4_6LayoutINS5_IJNSA_ILi2EEESB_SB_EEENS5_IJSB_NSA_ILi0EEESR_EEEEENS5_IJNS4_10UnderscoreESU_SU_EEEEENS4_13SM90_TMA_LOADENS4_14ComposedLayoutINS4_7SwizzleILi3ELi4ELi3EEENS4_18smem_ptr_flag_bitsILi8EEENSO_INS5_IJNSA_ILi8EEESF_EEENS5_IJSF_SB_EEEEEEEvNS4_8identityESX_S17_vS18_EENS_8epilogue10collective6detail29Sm90TmaWarpSpecializedAdapterINS1B_15DefaultEpilogueIaSH_SH_NS1A_6thread17LinearCombinationIaLi1EiiLNS1F_9ScaleType4KindE0ELNS_15FloatRoundStyleE2EaEENS1_15EpilogueDefaultEEEEEvvEEEEvNT_6ParamsE:
        .type           _ZN7cutlass13device_kernelINS_4gemm6kernel13GemmUniversalIN4cute5tupleIJiiiiEEENS1_10collective13CollectiveMmaINS1_34MainloopSm90TmaGmmaWarpSpecializedILi5ENS5_IJNS4_1CILi1EEESB_SB_EEENS1_35KernelTmaWarpSpecializedCooperativeEEENS5_IJNSA_ILi128EEESF_SF_EEEaNS5_IJlSB_lEEEaSH_NS4_8TiledMMAINS4_8MMA_AtomIJNS4_4SM904GMMA27MMA_64x128x32_S32S8S8_SS_TNEEEENS4_6LayoutINS5_IJNSA_ILi2EEESB_SB_EEENS5_IJSB_NSA_ILi0EEESR_EEEEENS5_IJNS4_10UnderscoreESU_SU_EEEEENS4_13SM90_TMA_LOADENS4_14ComposedLayoutINS4_7SwizzleILi3ELi4ELi3EEENS4_18smem_ptr_flag_bitsILi8EEENSO_INS5_IJNSA_ILi8EEESF_EEENS5_IJSF_SB_EEEEEEEvNS4_8identityESX_S17_vS18_EENS_8epilogue10collective6detail29Sm90TmaWarpSpecializedAdapterINS1B_15DefaultEpilogueIaSH_SH_NS1A_6thread17LinearCombinationIaLi1EiiLNS1F_9ScaleType4KindE0ELNS_15FloatRoundStyleE2EaEENS1_15EpilogueDefaultEEEEEvvEEEEvNT_6ParamsE,@function
        .size           _ZN7cutlass13device_kernelINS_4gemm6kernel13GemmUniversalIN4cute5tupleIJiiiiEEENS1_10collective13CollectiveMmaINS1_34MainloopSm90TmaGmmaWarpSpecializedILi5ENS5_IJNS4_1CILi1EEESB_SB_EEENS1_35KernelTmaWarpSpecializedCooperativeEEENS5_IJNSA_ILi128EEESF_SF_EEEaNS5_IJlSB_lEEEaSH_NS4_8TiledMMAINS4_8MMA_AtomIJNS4_4SM904GMMA27MMA_64x128x32_S32S8S8_SS_TNEEEENS4_6LayoutINS5_IJNSA_ILi2EEESB_SB_EEENS5_IJSB_NSA_ILi0EEESR_EEEEENS5_IJNS4_10UnderscoreESU_SU_EEEEENS4_13SM90_TMA_LOADENS4_14ComposedLayoutINS4_7SwizzleILi3ELi4ELi3EEENS4_18smem_ptr_flag_bitsILi8EEENSO_INS5_IJNSA_ILi8EEESF_EEENS5_IJSF_SB_EEEEEEEvNS4_8identityESX_S17_vS18_EENS_8epilogue10collective6detail29Sm90TmaWarpSpecializedAdapterINS1B_15DefaultEpilogueIaSH_SH_NS1A_6thread17LinearCombinationIaLi1EiiLNS1F_9ScaleType4KindE0ELNS_15FloatRoundStyleE2EaEENS1_15EpilogueDefaultEEEEEvvEEEEvNT_6ParamsE,(.L_x_200 - _ZN7cutlass13device_kernelINS_4gemm6kernel13GemmUniversalIN4cute5tupleIJiiiiEEENS1_10collective13CollectiveMmaINS1_34MainloopSm90TmaGmmaWarpSpecializedILi5ENS5_IJNS4_1CILi1EEESB_SB_EEENS1_35KernelTmaWarpSpecializedCooperativeEEENS5_IJNSA_ILi128EEESF_SF_EEEaNS5_IJlSB_lEEEaSH_NS4_8TiledMMAINS4_8MMA_AtomIJNS4_4SM904GMMA27MMA_64x128x32_S32S8S8_SS_TNEEEENS4_6LayoutINS5_IJNSA_ILi2EEESB_SB_EEENS5_IJSB_NSA_ILi0EEESR_EEEEENS5_IJNS4_10UnderscoreESU_SU_EEEEENS4_13SM90_TMA_LOADENS4_14ComposedLayoutINS4_7SwizzleILi3ELi4ELi3EEENS4_18smem_ptr_flag_bitsILi8EEENSO_INS5_IJNSA_ILi8EEESF_EEENS5_IJSF_SB_EEEEEEEvNS4_8identityESX_S17_vS18_EENS_8epilogue10collective6detail29Sm90TmaWarpSpecializedAdapterINS1B_15DefaultEpilogueIaSH_SH_NS1A_6thread17LinearCombinationIaLi1EiiLNS1F_9ScaleType4KindE0ELNS_15FloatRoundStyleE2EaEENS1_15EpilogueDefaultEEEEEvvEEEEvNT_6ParamsE)
        .other          _ZN7cutlass13device_kernelINS_4gemm6kernel13GemmUniversalIN4cute5tupleIJiiiiEEENS1_10collective13CollectiveMmaINS1_34MainloopSm90TmaGmmaWarpSpecializedILi5ENS5_IJNS4_1CILi1EEESB_SB_EEENS1_35KernelTmaWarpSpecializedCooperativeEEENS5_IJNSA_ILi128EEESF_SF_EEEaNS5_IJlSB_lEEEaSH_NS4_8TiledMMAINS4_8MMA_AtomIJNS4_4SM904GMMA27MMA_64x128x32_S32S8S8_SS_TNEEEENS4_6LayoutINS5_IJNSA_ILi2EEESB_SB_EEENS5_IJSB_NSA_ILi0EEESR_EEEEENS5_IJNS4_10UnderscoreESU_SU_EEEEENS4_13SM90_TMA_LOADENS4_14ComposedLayoutINS4_7SwizzleILi3ELi4ELi3EEENS4_18smem_ptr_flag_bitsILi8EEENSO_INS5_IJNSA_ILi8EEESF_EEENS5_IJSF_SB_EEEEEEEvNS4_8identityESX_S17_vS18_EENS_8epilogue10collective6detail29Sm90TmaWarpSpecializedAdapterINS1B_15DefaultEpilogueIaSH_SH_NS1A_6thread17LinearCombinationIaLi1EiiLNS1F_9ScaleType4KindE0ELNS_15FloatRoundStyleE2EaEENS1_15EpilogueDefaultEEEEEvvEEEEvNT_6ParamsE,@"STO_CUDA_ENTRY STV_DEFAULT"
_ZN7cutlass13device_kernelINS_4gemm6kernel13GemmUniversalIN4cute5tupleIJiiiiEEENS1_10collective13CollectiveMmaINS1_34MainloopSm90TmaGmmaWarpSpecializedILi5ENS5_IJNS4_1CILi1EEESB_SB_EEENS1_35KernelTmaWarpSpecializedCooperativeEEENS5_IJNSA_ILi128EEESF_SF_EEEaNS5_IJlSB_lEEEaSH_NS4_8TiledMMAINS4_8MMA_AtomIJNS4_4SM904GMMA27MMA_64x128x32_S32S8S8_SS_TNEEEENS4_6LayoutINS5_IJNSA_ILi2EEESB_SB_EEENS5_IJSB_NSA_ILi0EEESR_EEEEENS5_IJNS4_10UnderscoreESU_SU_EEEEENS4_13SM90_TMA_LOADENS4_14ComposedLayoutINS4_7SwizzleILi3ELi4ELi3EEENS4_18smem_ptr_flag_bitsILi8EEENSO_INS5_IJNSA_ILi8EEESF_EEENS5_IJSF_SB_EEEEEEEvNS4_8identityESX_S17_vS18_EENS_8epilogue10collective6detail29Sm90TmaWarpSpecializedAdapterINS1B_15DefaultEpilogueIaSH_SH_NS1A_6thread17LinearCombinationIaLi1EiiLNS1F_9ScaleType4KindE0ELNS_15FloatRoundStyleE2EaEENS1_15EpilogueDefaultEEEEEvvEEEEvNT_6ParamsE:
[----:B------:R-:W0:Y:S01]  /*0000*/  LDC R1, c[0x0][0x28] ;  /* 0x00000a00ff017b82 */ /* 0x000e220000000800 */
[----:B------:R-:W1:Y:S01]  /*0010*/  S2R R3, SR_TID.X ;  /* 0x0000000000037919 */ /* 0x000e620000002100 */
[----:B------:R-:W-:Y:S01]  /*0020*/  ELECT P0, URZ, PT ;  /* 0x00000000003f782f */ /* 0x000fe20003800000 */
[----:B------:R-:W-:Y:S01]  /*0030*/  BSSY B0, `(.L_x_0) ;  /* 0x000000f000007945 */ /* 0x000fe20003800000 */
[--C-:B-1----:R-:W-:Y:S02]  /*0040*/  SHF.R.U32.HI R0, RZ, 0x5, R3.reuse ;  /* 0x00000005ff007819 */ /* 0x102fe40000011603 */
[----:B------:R-:W-:-:S03]  /*0050*/  SHF.R.U32.HI R14, RZ, 0x7, R3 ;  /* 0x00000007ff0e7819 */ /* 0x000fc60000011603 */
[----:B------:R-:W1:Y:S04]  /*0060*/  SHFL.IDX PT, R4, R0, RZ, 0x1f ;  /* 0x00001fff00047589 */ /* 0x000e6800000e0000 */
[----:B------:R2:W3:Y:S01]  /*0070*/  SHFL.IDX PT, R10, R14, RZ, 0x1f ;  /* 0x00001fff0e0a7589 */ /* 0x0004e200000e0000 */
[----:B-1----:R-:W-:-:S13]  /*0080*/  ISETP.NE.OR P0, PT, R4, RZ, !P0 ;  /* 0x000000ff0400720c */ /* 0x002fda0004705670 */
[----:B0-23--:R-:W-:Y:S05]  /*0090*/  @P0 BRA `(.L_x_1) ;  /* 0x0000000000200947 */ /* 0x00dfea0003800000 */
[----:B------:R-:W-:Y:S02]  /*00a0*/  ULDC.64 UR4, c[0x0][0x198] ;  /* 0x0000660000047ab9 */ /* 0x000fe40000000a00 */
[----:B------:R-:W-:Y:S02]  /*00b0*/  UIADD3 UR6, UP0, UR4, 0xf0, URZ ;  /* 0x000000f004067890 */ /* 0x000fe4000ff1e03f */
[----:B------:R-:W-:Y:S02]  /*00c0*/  UIADD3 UR4, UP1, UR4, 0x1f0, URZ ;  /* 0x000001f004047890 */ /* 0x000fe4000ff3e03f */
[----:B------:R-:W-:Y:S02]  /*00d0*/  UIADD3.X UR7, URZ, UR5, URZ, UP0, !UPT ;  /* 0x000000053f077290 */ /* 0x000fe400087fe43f */
[----:B------:R-:W-:-:S07]  /*00e0*/  UIADD3.X UR5, URZ, UR5, URZ, UP1, !UPT ;  /* 0x000000053f057290 */ /* 0x000fce0008ffe43f */
[----:B------:R0:W-:Y:S02]  /*00f0*/  UTMACCTL.PF [UR6] ;  /* 0x00000000060079b9 */ /* 0x0001e40008040000 */
[----:B------:R0:W-:Y:S02]  /*0100*/  UTMACCTL.PF [UR4] ;  /* 0x00000000040079b9 */ /* 0x0001e40008040000 */
[----:B0-----:R-:W-:Y:S01]  /*0110*/  NOP ;  /* 0x0000000000007918 */ /* 0x001fe20000000000 */
.L_x_1:
[----:B------:R-:W-:Y:S05]  /*0120*/  BSYNC B0 ;  /* 0x0000000000007941 */ /* 0x000fea0003800000 */
.L_x_0:
[----:B------:R-:W0:Y:S02]  /*0130*/  SHFL.IDX PT, R2, R0, RZ, 0x1f ;  /* 0x00001fff00027589 */ /* 0x000e2400000e0000 */
[----:B0-----:R-:W-:-:S13]  /*0140*/  ISETP.NE.AND P0, PT, R2, RZ, PT ;  /* 0x000000ff0200720c */ /* 0x001fda0003f05270 */
[----:B------:R-:W-:Y:S05]  /*0150*/  @P0 BRA `(.L_x_2) ;  /* 0x0000000000600947 */ /* 0x000fea0003800000 */
[----:B------:R-:W0:Y:S01]  /*0160*/  S2UR UR8, SR_CgaCtaId ;  /* 0x00000000000879c3 */ /* 0x000e220000008800 */
[----:B------:R-:W-:Y:S01]  /*0170*/  UMOV UR4, 0x400 ;  /* 0x0000040000047882 */ /* 0x000fe20000000000 */
[----:B------:R-:W-:Y:S01]  /*0180*/  UMOV UR5, 0x1 ;  /* 0x0000000100057882 */ /* 0x000fe20000000000 */
[----:B------:R-:W-:Y:S01]  /*0190*/  UMOV UR6, 0x100 ;  /* 0x0000010000067882 */ /* 0x000fe20000000000 */
[----:B------:R-:W-:Y:S01]  /*01a0*/  ELECT P0, URZ, PT ;  /* 0x00000000003f782f */ /* 0x000fe20003800000 */
[----:B------:R-:W-:-:S04]  /*01b0*/  UIADD3 UR6, -UR6, 0x100000, URZ ;  /* 0x0010000006067890 */ /* 0x000fc8000fffe13f */
[----:B------:R-:W-:Y:S02]  /*01c0*/  USHF.L.U32 UR7, UR6, 0xb, URZ ;  /* 0x0000000b06077899 */ /* 0x000fe4000800063f */
[----:B------:R-:W-:Y:S02]  /*01d0*/  USHF.L.U32 UR6, UR6, 0x1, URZ ;  /* 0x0000000106067899 */ /* 0x000fe4000800063f */
[----:B0-----:R-:W-:Y:S02]  /*01e0*/  ULEA UR8, UR8, UR4, 0x18 ;  /* 0x0000000408087291 */ /* 0x001fe4000f8ec03f */
[----:B------:R-:W-:-:S04]  /*01f0*/  UIADD3 UR4, -UR5, 0x100000, URZ ;  /* 0x0010000005047890 */ /* 0x000fc8000fffe13f */
[----:B------:R-:W-:Y:S02]  /*0200*/  USHF.L.U32 UR5, UR4, 0xb, URZ ;  /* 0x0000000b04057899 */ /* 0x000fe4000800063f */
[----:B------:R-:W-:Y:S01]  /*0210*/  USHF.L.U32 UR4, UR4, 0x1, URZ ;  /* 0x0000000104047899 */ /* 0x000fe2000800063f */
[----:B------:R-:W0:Y:S11]  /*0220*/  FENCE.VIEW.ASYNC.S ;  /* 0x00000000000073c6 */ /* 0x000e360000000000 */
[----:B0-----:R0:W1:Y:S01]  /*0230*/  SYNCS.EXCH.64 URZ, [UR8], UR4 ;  /* 0x00000004083f75b2 */ /* 0x0010620008000100 */
[----:B------:R0:W2:Y:S01]  /*0240*/  SYNCS.EXCH.64 URZ, [UR8+0x28], UR6 ;  /* 0x00002806083f75b2 */ /* 0x0000a20008000100 */
[----:B------:R0:W3:Y:S01]  /*0250*/  SYNCS.EXCH.64 URZ, [UR8+0x8], UR4 ;  /* 0x00000804083f75b2 */ /* 0x0000e20008000100 */
[----:B------:R0:W4:Y:S01]  /*0260*/  SYNCS.EXCH.64 URZ, [UR8+0x30], UR6 ;  /* 0x00003006083f75b2 */ /* 0x0001220008000100 */
[----:B------:R0:W0:Y:S01]  /*0270*/  SYNCS.EXCH.64 URZ, [UR8+0x10], UR4 ;  /* 0x00001004083f75b2 */ /* 0x0000220008000100 */
[----:B------:R0:W0:Y:S01]  /*0280*/  SYNCS.EXCH.64 URZ, [UR8+0x38], UR6 ;  /* 0x00003806083f75b2 */ /* 0x0000220008000100 */
[----:B------:R0:W0:Y:S01]  /*0290*/  SYNCS.EXCH.64 URZ, [UR8+0x18], UR4 ;  /* 0x00001804083f75b2 */ /* 0x0000220008000100 */
[----:B------:R0:W0:Y:S01]  /*02a0*/  SYNCS.EXCH.64 URZ, [UR8+0x40], UR6 ;  /* 0x00004006083f75b2 */ /* 0x0000220008000100 */
[----:B------:R0:W0:Y:S01]  /*02b0*/  SYNCS.EXCH.64 URZ, [UR8+0x20], UR4 ;  /* 0x00002004083f75b2 */ /* 0x0000220008000100 */
[----:B------:R0:W0:Y:S01]  /*02c0*/  SYNCS.EXCH.64 URZ, [UR8+0x48], UR6 ;  /* 0x00004806083f75b2 */ /* 0x0000220008000100 */
[----:B------:R-:W-:Y:S01]  /*02d0*/  NOP ;  /* 0x0000000000007918 */ /* 0x000fe20000000000 */
.L_x_2:
[----:B------:R-:W5:Y:S01]  /*02e0*/  SHFL.IDX PT, R0, R0, RZ, 0x1f ;  /* 0x00001fff00007589 */ /* 0x000f6200000e0000 */
[----:B------:R-:W-:Y:S01]  /*02f0*/  ELECT P0, URZ, PT ;  /* 0x00000000003f782f */ /* 0x000fe20003800000 */
[----:B------:R-:W1:Y:S01]  /*0300*/  LDC R2, c[0x0][0x65c] ;  /* 0x00019700ff027b82 */ /* 0x000e620000000800 */
[----:B------:R-:W-:Y:S01]  /*0310*/  SHF.R.S32.HI R7, RZ, 0x1f, R4 ;  /* 0x0000001fff077819 */ /* 0x000fe20000011404 */
[----:B------:R-:W2:Y:S01]  /*0320*/  S2R R5, SR_CTAID.Y ;  /* 0x0000000000057919 */ /* 0x000ea20000002600 */
[----:B0-----:R-:W-:Y:S01]  /*0330*/  UMOV UR4, 0x20 ;  /* 0x0000002000047882 */ /* 0x001fe20000000000 */
[----:B------:R-:W-:Y:S01]  /*0340*/  NOP ;  /* 0x0000000000007918 */ /* 0x000fe20000000000 */
[----:B------:R-:W-:Y:S01]  /*0350*/  LEA.HI R7, R7, R4, RZ, 0x2 ;  /* 0x0000000407077211 */ /* 0x000fe200078f10ff */
[----:B------:R-:W0:Y:S01]  /*0360*/  S2R R6, SR_CTAID.X ;  /* 0x0000000000067919 */ /* 0x000e220000002500 */
[----:B------:R-:W-:Y:S01]  /*0370*/  ISETP.NE.AND P2, PT, R10, RZ, PT ;  /* 0x000000ff0a00720c */ /* 0x000fe20003f45270 */
[----:B------:R-:W-:Y:S01]  /*0380*/  NOP ;  /* 0x0000000000007918 */ /* 0x000fe20000000000 */
[----:B------:R-:W-:-:S02]  /*0390*/  LOP3.LUT R7, R7, 0xfffffffc, RZ, 0xc0, !PT ;  /* 0xfffffffc07077812 */ /* 0x000fc400078ec0ff */
[----:B-----5:R-:W-:Y:S02]  /*03a0*/  ISETP.NE.OR P0, PT, R0, RZ, !P0 ;  /* 0x000000ff0000720c */ /* 0x020fe40004705670 */
[----:B-1----:R-:W-:-:S04]  /*03b0*/  ISETP.NE.AND P3, PT, R2, 0x1, PT ;  /* 0x000000010200780c */ /* 0x002fc80003f65270 */
[----:B------:R-:W-:Y:S01]  /*03c0*/  P2R R0, PR, RZ, 0x8 ;  /* 0x00000008ff007803 */ /* 0x000fe20000000000 */
[----:B------:R-:W-:Y:S01]  /*03d0*/  IMAD.IADD R0, R4, 0x1, -R7 ;  /* 0x0000000104007824 */ /* 0x000fe200078e0a07 */
[----:B------:R-:W-:Y:S01]  /*03e0*/  LOP3.LUT R4, R3, 0x7f, RZ, 0xc0, !PT ;  /* 0x0000007f03047812 */ /* 0x000fe200078ec0ff */
[----:B------:R-:W-:-:S03]  /*03f0*/  IMAD.MOV.U32 R7, RZ, RZ, RZ ;  /* 0x000000ffff077224 */ /* 0x000fc600078e00ff */
[----:B------:R-:W-:Y:S01]  /*0400*/  ISETP.NE.AND P1, PT, R0, 0x3, PT ;  /* 0x000000030000780c */ /* 0x000fe20003f25270 */
[----:B------:R-:W-:Y:S01]  /*0410*/  VOTEU.ALL UP0, P0 ;  /* 0x00000000003f7886 */ /* 0x000fe20000000000 */
[----:B------:R-:W-:Y:S01]  /*0420*/  VOTEU.ALL UP1, P0 ;  /* 0x00000000003f7886 */ /* 0x000fe20000020000 */
[----:B------:R-:W0:Y:S01]  /*0430*/  @P3 LDC R17, c[0x0][0x10] ;  /* 0x00000400ff113b82 */ /* 0x000e220000000800 */
[----:B--2---:R-:W-:Y:S02]  /*0440*/  @P3 IMAD.MOV.U32 R8, RZ, RZ, R5 ;  /* 0x000000ffff083224 */ /* 0x004fe400078e0005 */
[----:B------:R-:W-:Y:S01]  /*0450*/  @!UP0 UMOV UR6, 0x400 ;  /* 0x0000040000068882 */ /* 0x000fe20000000000 */
[----:B------:R-:W-:-:S04]  /*0460*/  @!UP0 UIADD3 UR4, -UR4, 0x100000, URZ ;  /* 0x0010000004048890 */ /* 0x000fc8000fffe13f */
[----:B------:R-:W-:Y:S02]  /*0470*/  @!UP0 USHF.L.U32 UR5, UR4, 0xb, URZ ;  /* 0x0000000b04058899 */ /* 0x000fe4000800063f */
[----:B------:R-:W-:Y:S01]  /*0480*/  @!UP0 USHF.L.U32 UR4, UR4, 0x1, URZ ;  /* 0x0000000104048899 */ /* 0x000fe2000800063f */
[----:B------:R-:W-:Y:S01]  /*0490*/  @P3 IMAD.MOV.U32 R9, RZ, RZ, RZ ;  /* 0x000000ffff093224 */ /* 0x000fe200078e00ff */
[----:B------:R-:W1:Y:S08]  /*04a0*/  @!UP0 S2UR UR7, SR_CgaCtaId ;  /* 0x00000000000789c3 */ /* 0x000e700000008800 */
[----:B------:R-:W2:Y:S01]  /*04b0*/  @!P3 LDC R11, c[0x0][0xc] ;  /* 0x00000300ff0bbb82 */ /* 0x000ea20000000800 */
[----:B0-----:R-:W-:Y:S01]  /*04c0*/  @P3 IMAD.WIDE.U32 R16, R6, R17, R8 ;  /* 0x0000001106103225 */ /* 0x001fe200078e0008 */
[----:B-1----:R-:W-:Y:S01]  /*04d0*/  @!UP0 ULEA UR8, UR7, UR6, 0x18 ;  /* 0x0000000607088291 */ /* 0x002fe2000f8ec03f */
[----:B------:R-:W-:-:S02]  /*04e0*/  VOTEU.ALL UP0, P0 ;  /* 0x00000000003f7886 */ /* 0x000fc40000000000 */
[----:B------:R-:W-:Y:S01]  /*04f0*/  ULDC UR6, c[0x0][0xc] ;  /* 0x0000030000067ab9 */ /* 0x000fe20000000800 */
[----:B------:R-:W-:Y:S01]  /*0500*/  ISETP.EQ.OR P0, PT, R0, RZ, !P1 ;  /* 0x000000ff0000720c */ /* 0x000fe20004f02670 */
[----:B------:R-:W-:-:S03]  /*0510*/  ULDC UR7, c[0x0][0x10] ;  /* 0x0000040000077ab9 */ /* 0x000fc60000000800 */
[C---:B------:R-:W-:Y:S01]  /*0520*/  ISETP.EQ.AND P0, PT, R10.reuse, RZ, P0 ;  /* 0x000000ff0a00720c */ /* 0x040fe20000702270 */
[----:B------:R-:W-:Y:S02]  /*0530*/  VIADD R10, R10, 0xffffffff ;  /* 0xffffffff0a0a7836 */ /* 0x000fe40000000000 */
[----:B--2---:R-:W-:Y:S01]  /*0540*/  @!P3 IMAD.WIDE.U32 R8, R11, R5, R6 ;  /* 0x000000050b08b225 */ /* 0x004fe200078e0006 */
[----:B------:R-:W0:Y:S02]  /*0550*/  FENCE.VIEW.ASYNC.S ;  /* 0x00000000000073c6 */ /* 0x000e240000000000 */
[----:B0-----:R-:W3:Y:S01]  /*0560*/  @!UP0 SYNCS.EXCH.64 URZ, [UR8+0x60], UR4 ;  /* 0x00006004083f85b2 */ /* 0x001ee20008000100 */
[----:B------:R-:W-:Y:S01]  /*0570*/  SEL R18, RZ, 0x1, !P0 ;  /* 0x00000001ff127807 */ /* 0x000fe20004000000 */
[----:B------:R-:W-:Y:S01]  /*0580*/  @P3 IMAD.MOV.U32 R11, RZ, RZ, RZ ;  /* 0x000000ffff0b3224 */ /* 0x000fe200078e00ff */
[----:B------:R-:W-:Y:S01]  /*0590*/  ISETP.GE.U32.AND P1, PT, R10, 0x2, PT ;  /* 0x000000020a00780c */ /* 0x000fe20003f26070 */
[----:B------:R-:W-:-:S02]  /*05a0*/  @!P3 IMAD.MOV.U32 R16, RZ, RZ, R8 ;  /* 0x000000ffff10b224 */ /* 0x000fc400078e0008 */
[----:B------:R-:W-:Y:S01]  /*05b0*/  @P3 IMAD.IADD R17, R17, 0x1, R11 ;  /* 0x0000000111113824 */ /* 0x000fe200078e020b */
[----:B------:R-:W-:Y:S01]  /*05c0*/  SEL R18, R18, 0x2, P1 ;  /* 0x0000000212127807 */ /* 0x000fe20000800000 */
[----:B------:R-:W-:Y:S01]  /*05d0*/  @!P3 IMAD.MOV.U32 R17, RZ, RZ, R9 ;  /* 0x000000ffff11b224 */ /* 0x000fe200078e0009 */
[----:B------:R0:W3:Y:S01]  /*05e0*/  @!UP1 SYNCS.EXCH.64 URZ, [UR8+0x68], UR4 ;  /* 0x00006804083f95b2 */ /* 0x0000e20008000100 */
[----:B------:R-:W-:Y:S01]  /*05f0*/  NOP ;  /* 0x0000000000007918 */ /* 0x000fe20000000000 */
[----:B0-----:R-:W-:-:S03]  /*0600*/  UIMAD.WIDE.U32 UR4, UR6, UR7, URZ ;  /* 0x00000007060472a5 */ /* 0x001fc6000f8e003f */
[----:B------:R-:W-:Y:S02]  /*0610*/  ULDC UR6, c[0x0][0x14] ;  /* 0x0000050000067ab9 */ /* 0x000fe40000000800 */
[----:B------:R-:W-:Y:S02]  /*0620*/  UIMAD.WIDE.U32 UR36, UR4, UR6, URZ ;  /* 0x00000006042472a5 */ /* 0x000fe4000f8e003f */
[----:B------:R-:W-:-:S04]  /*0630*/  UIMAD UR42, UR5, UR6, URZ ;  /* 0x00000006052a72a4 */ /* 0x000fc8000f8e023f */
[----:B------:R-:W-:Y:S01]  /*0640*/  UIADD3 UR42, UR37, UR42, URZ ;  /* 0x0000002a252a7290 */ /* 0x000fe2000fffe03f */
[----:B---34-:R-:W-:Y:S06]  /*0650*/  BAR.SYNC.DEFER_BLOCKING 0x0 ;  /* 0x0000000000007b1d */ /* 0x018fec0000010000 */
[----:B------:R-:W-:Y:S05]  /*0660*/  @!P2 BRA `(.L_x_3) ;  /* 0x000000500030a947 */ /* 0x000fea0003800000 */
[----:B------:R-:W-:-:S13]  /*0670*/  ISETP.GT.U32.AND P0, PT, R10, 0x1, PT ;  /* 0x000000010a00780c */ /* 0x000fda0003f04070 */
[----:B------:R-:W-:Y:S05]  /*0680*/  @P0 EXIT ;  /* 0x000000000000094d */ /* 0x000fea0003800000 */
[----:B------:R-:W-:Y:S01]  /*0690*/  ULDC.64 UR4, c[0x0][0x650] ;  /* 0x0001940000047ab9 */ /* 0x000fe20000000a00 */
[----:B------:R-:W-:Y:S01]  /*06a0*/  PRMT R0, RZ, 0x7610, R0 ;  /* 0x00007610ff007816 */ /* 0x000fe20000000000 */
[----:B------:R-:W-:Y:S01]  /*06b0*/  IMAD.MOV.U32 R99, RZ, RZ, -0x1 ;  /* 0xffffffffff637424 */ /* 0x000fe200078e00ff */
[----:B------:R-:W-:Y:S01]  /*06c0*/  ISETP.GE.U32.AND P0, PT, R16, UR4, PT ;  /* 0x0000000410007c0c */ /* 0x000fe2000bf06070 */
[----:B------:R-:W-:Y:S02]  /*06d0*/  IMAD.MOV.U32 R98, RZ, RZ, -0x1 ;  /* 0xffffffffff627424 */ /* 0x000fe400078e00ff */
[----:B------:R-:W-:Y:S01]  /*06e0*/  IMAD.MOV.U32 R97, RZ, RZ, -0x1 ;  /* 0xffffffffff617424 */ /* 0x000fe200078e00ff */
[----:B------:R-:W-:-:S13]  /*06f0*/  ISETP.GE.U32.AND.EX P0, PT, R17, UR5, PT, P0 ;  /* 0x0000000511007c0c */ /* 0x000fda000bf06100 */
[----:B------:R-:W-:Y:S05]  /*0700*/  @P0 BRA `(.L_x_4) ;  /* 0x0000000400540947 */ /* 0x000fea0003800000 */
[----:B------:R-:W0:Y:S01]  /*0710*/  LDC.64 R20, c[0x0][0x628] ;  /* 0x00018a00ff147b82 */ /* 0x000e220000000a00 */
[----:B------:R-:W-:Y:S02]  /*0720*/  IMAD.MOV.U32 R8, RZ, RZ, R16 ;  /* 0x000000ffff087224 */ /* 0x000fe400078e0010 */
[----:B------:R-:W-:-:S05]  /*0730*/  IMAD.MOV.U32 R9, RZ, RZ, R17 ;  /* 0x000000ffff097224 */ /* 0x000fca00078e0011 */
[----:B------:R-:W1:Y:S08]  /*0740*/  LDC R0, c[0x0][0x630] ;  /* 0x00018c00ff007b82 */ /* 0x000e700000000800 */
[----:B------:R-:W2:Y:S01]  /*0750*/  LDC.64 R22, c[0x0][0x620] ;  /* 0x00018800ff167b82 */ /* 0x000ea20000000a00 */
[----:B0-----:R-:W-:-:S04]  /*0760*/  ISETP.NE.U32.AND P0, PT, R20, RZ, PT ;  /* 0x000000ff1400720c */ /* 0x001fc80003f05070 */
[----:B------:R-:W-:-:S13]  /*0770*/  ISETP.NE.AND.EX P0, PT, R21, RZ, PT, P0 ;  /* 0x000000ff1500720c */ /* 0x000fda0003f05300 */
[----:B-12---:R-:W-:Y:S05]  /*0780*/  @!P0 BRA `(.L_x_5) ;  /* 0x0000000000288947 */ /* 0x006fea0003800000 */
[----:B------:R-:W0:Y:S02]  /*0790*/  LDC R13, c[0x0][0x634] ;  /* 0x00018d00ff0d7b82 */ /* 0x000e240000000800 */
[----:B0-----:R-:W-:-:S05]  /*07a0*/  IADD3 R13, P0, R16, R13, RZ ;  /* 0x0000000d100d7210 */ /* 0x001fca0007f1e0ff */
[----:B------:R-:W-:-:S04]  /*07b0*/  IMAD.X R15, RZ, RZ, R17, P0 ;  /* 0x000000ffff0f7224 */ /* 0x000fc800000e0611 */
[----:B------:R-:W-:-:S04]  /*07c0*/  IMAD.WIDE.U32 R8, R15, R20, RZ ;  /* 0x000000140f087225 */ /* 0x000fc800078e00ff */
[----:B------:R-:W-:-:S04]  /*07d0*/  IMAD.WIDE.U32 R10, P0, R13, R21, R8 ;  /* 0x000000150d0a7225 */ /* 0x000fc80007800008 */
[----:B------:R-:W-:-:S04]  /*07e0*/  IMAD.WIDE.U32 R8, R13, R20, RZ ;  /* 0x000000140d087225 */ /* 0x000fc800078e00ff */
[----:B------:R-:W-:Y:S01]  /*07f0*/  IMAD.X R13, RZ, RZ, RZ, P0 ;  /* 0x000000ffff0d7224 */ /* 0x000fe200000e06ff */
[----:B------:R-:W-:Y:S01]  /*0800*/  IADD3 RZ, P0, R9, R10, RZ ;  /* 0x0000000a09ff7210 */ /* 0x000fe20007f1e0ff */
[----:B------:R-:W-:-:S04]  /*0810*/  IMAD.MOV.U32 R12, RZ, RZ, R11 ;  /* 0x000000ffff0c7224 */ /* 0x000fc800078e000b */
[----:B------:R-:W-:-:S08]  /*0820*/  IMAD.WIDE.U32.X R8, R15, R21, R12, P0 ;  /* 0x000000150f087225 */ /* 0x000fd000000e040c */
.L_x_5:
[-CC-:B------:R-:W-:Y:S01]  /*0830*/  SHF.R.U64 R97, R8, R0.reuse, R9.reuse ;  /* 0x0000000008617219 */ /* 0x180fe20000001209 */
[----:B------:R-:W0:Y:S01]  /*0840*/  LDC R12, c[0x0][0x618] ;  /* 0x00018600ff0c7b82 */ /* 0x000e220000000800 */
[----:B------:R-:W-:Y:S01]  /*0850*/  SHF.R.U32.HI R7, RZ, R0, R9 ;  /* 0x00000000ff077219 */ /* 0x000fe20000011609 */
[----:B------:R-:W-:Y:S01]  /*0860*/  ULDC UR4, c[0x0][0x150] ;  /* 0x0000540000047ab9 */ /* 0x000fe20000000800 */
[----:B------:R-:W-:Y:S02]  /*0870*/  IADD3 R11, P0, RZ, -R97, RZ ;  /* 0x80000061ff0b7210 */ /* 0x000fe40007f1e0ff */
[----:B------:R-:W-:-:S03]  /*0880*/  I2FP.F32.U32 R0, R6 ;  /* 0x0000000600007245 */ /* 0x000fc60000201000 */
[----:B------:R-:W1:Y:S01]  /*0890*/  LDC.64 R30, c[0x0][0x640] ;  /* 0x00019000ff1e7b82 */ /* 0x000e620000000a00 */
[----:B------:R-:W-:Y:S02]  /*08a0*/  IMAD.X R13, RZ, RZ, ~R7, P0 ;  /* 0x000000ffff0d7224 */ /* 0x000fe400000e0e07 */
[----:B------:R-:W-:Y:S01]  /*08b0*/  FMUL R0, R0, UR4 ;  /* 0x0000000400007c20 */ /* 0x000fe20008400000 */
[----:B------:R-:W-:Y:S01]  /*08c0*/  IMAD.WIDE.U32 R8, R11, R22, R16 ;  /* 0x000000160b087225 */ /* 0x000fe200078e0010 */
[----:B------:R-:W-:-:S03]  /*08d0*/  ULDC UR4, c[0x0][0x154] ;  /* 0x0000550000047ab9 */ /* 0x000fc60000000800 */
[----:B------:R-:W-:Y:S01]  /*08e0*/  IMAD R10, R13, R22, RZ ;  /* 0x000000160d0a7224 */ /* 0x000fe200078e02ff */
[----:B------:R-:W2:Y:S01]  /*08f0*/  LDC R7, c[0x0][0x144] ;  /* 0x00005100ff077b82 */ /* 0x000ea20000000800 */
[----:B------:R-:W3:Y:S02]  /*0900*/  F2I.U32.TRUNC.NTZ R0, R0 ;  /* 0x0000000000007305 */ /* 0x000ee4000020f000 */
[----:B------:R-:W-:-:S04]  /*0910*/  IMAD R11, R11, R23, R10 ;  /* 0x000000170b0b7224 */ /* 0x000fc800078e020a */
[----:B------:R-:W-:Y:S01]  /*0920*/  IMAD.IADD R9, R9, 0x1, R11 ;  /* 0x0000000109097824 */ /* 0x000fe200078e020b */
[----:B------:R-:W4:Y:S01]  /*0930*/  LDC R24, c[0x0][0x608] ;  /* 0x00018200ff187b82 */ /* 0x000f220000000800 */
[----:B------:R-:W-:-:S03]  /*0940*/  IMAD.MOV.U32 R11, RZ, RZ, -0x1 ;  /* 0xffffffffff0b7424 */ /* 0x000fc600078e00ff */
[-CC-:B0-----:R-:W-:Y:S02]  /*0950*/  SHF.R.U64 R22, R8, R12.reuse, R9.reuse ;  /* 0x0000000c08167219 */ /* 0x181fe40000001209 */
[----:B------:R-:W-:Y:S02]  /*0960*/  I2FP.F32.U32 R8, R5 ;  /* 0x0000000500087245 */ /* 0x000fe40000201000 */
[----:B------:R-:W0:Y:S01]  /*0970*/  LDC R28, c[0x0][0x658] ;  /* 0x00019600ff1c7b82 */ /* 0x000e220000000800 */
[----:B-1----:R-:W-:Y:S01]  /*0980*/  ISETP.NE.U32.AND P0, PT, R30, RZ, PT ;  /* 0x000000ff1e00720c */ /* 0x002fe20003f05070 */
[----:B---3--:R-:W-:Y:S02]  /*0990*/  IMAD.MOV R10, RZ, RZ, -R0 ;  /* 0x000000ffff0a7224 */ /* 0x008fe400078e0a00 */
[----:B------:R-:W-:Y:S01]  /*09a0*/  FMUL R8, R8, UR4 ;  /* 0x0000000408087c20 */ /* 0x000fe20008400000 */
[----:B------:R-:W-:Y:S02]  /*09b0*/  SHF.R.U32.HI R9, RZ, R12, R9 ;  /* 0x0000000cff097219 */ /* 0x000fe40000011609 */
[----:B------:R-:W-:Y:S01]  /*09c0*/  ISETP.NE.AND.EX P0, PT, R31, RZ, PT, P0 ;  /* 0x000000ff1f00720c */ /* 0x000fe20003f05300 */
[----:B------:R1:W3:Y:S01]  /*09d0*/  F2I.U32.TRUNC.NTZ R15, R8 ;  /* 0x00000008000f7305 */ /* 0x0002e2000020f000 */
[----:B------:R-:W1:Y:S01]  /*09e0*/  LDC R20, c[0x0][0x148] ;  /* 0x00005200ff147b82 */ /* 0x000e620000000800 */
[----:B--2---:R-:W-:-:S07]  /*09f0*/  IMAD R0, R7, R10, R6 ;  /* 0x0000000a07007224 */ /* 0x004fce00078e0206 */
[----:B------:R-:W2:Y:S01]  /*0a00*/  LDC R26, c[0x0][0x600] ;  /* 0x00018000ff1a7b82 */ /* 0x000ea20000000800 */
[-CC-:B----4-:R-:W-:Y:S02]  /*0a10*/  SHF.R.U64 R32, R22, R24.reuse, R9.reuse ;  /* 0x0000001816207219 */ /* 0x190fe40000001209 */
[----:B------:R-:W-:Y:S01]  /*0a20*/  SHF.R.U32.HI R7, RZ, R24, R9 ;  /* 0x00000018ff077219 */ /* 0x000fe20000011609 */
[----:B------:R-:W-:-:S04]  /*0a30*/  IMAD.MOV.U32 R9, RZ, RZ, 0x1 ;  /* 0x00000001ff097424 */ /* 0x000fc800078e00ff */
[----:B------:R-:W4:Y:S01]  /*0a40*/  LDC R21, c[0x0][0x648] ;  /* 0x00019200ff157b82 */ /* 0x000f220000000800 */
[-C--:B0-----:R-:W-:Y:S02]  /*0a50*/  SHF.L.U32 R6, R11, R28.reuse, RZ ;  /* 0x0000001c0b067219 */ /* 0x081fe400000006ff */
[--C-:B------:R-:W-:Y:S02]  /*0a60*/  SHF.R.U64 R24, R32, R28, R7.reuse ;  /* 0x0000001c20187219 */ /* 0x100fe40000001207 */
[----:B------:R-:W-:Y:S02]  /*0a70*/  LOP3.LUT R13, RZ, R6, RZ, 0x33, !PT ;  /* 0x00000006ff0d7212 */ /* 0x000fe400078e33ff */
[-C--:B------:R-:W-:Y:S01]  /*0a80*/  SHF.R.U32.HI R7, RZ, R28.reuse, R7 ;  /* 0x0000001cff077219 */ /* 0x080fe20000011607 */
[----:B------:R-:W0:Y:S01]  /*0a90*/  LDC R23, c[0x0][0x638] ;  /* 0x00018e00ff177b82 */ /* 0x000e220000000800 */
[----:B------:R-:W-:Y:S01]  /*0aa0*/  SHF.L.U32 R12, R9, R28, RZ ;  /* 0x0000001c090c7219 */ /* 0x000fe200000006ff */
[----:B------:R-:W-:-:S06]  /*0ab0*/  IMAD.MOV.U32 R6, RZ, RZ, R24 ;  /* 0x000000ffff067224 */ /* 0x000fcc00078e0018 */
[----:B------:R-:W0:Y:S01]  /*0ac0*/  LDC R99, c[0x0][0x610] ;  /* 0x00018400ff637b82 */ /* 0x000e220000000800 */
[----:B-1-3--:R-:W-:Y:S05]  /*0ad0*/  @!P0 BRA `(.L_x_6) ;  /* 0x0000000000288947 */ /* 0x00afea0003800000 */
[----:B------:R-:W1:Y:S02]  /*0ae0*/  LDC R11, c[0x0][0x64c] ;  /* 0x00019300ff0b7b82 */ /* 0x000e640000000800 */
[----:B-1----:R-:W-:-:S05]  /*0af0*/  IADD3 R11, P0, R24, R11, RZ ;  /* 0x0000000b180b7210 */ /* 0x002fca0007f1e0ff */
        /* <DEDUP_REMOVED lines=8> */
.L_x_6:
[----:B----4-:R-:W-:Y:S01]  /*0b80*/  SHF.R.U64 R6, R6, R21, R7 ;  /* 0x0000001506067219 */ /* 0x010fe20000001207 */
[----:B--2---:R-:W-:Y:S01]  /*0b90*/  VIADD R7, R26, 0xffffffff ;  /* 0xffffffff1a077836 */ /* 0x004fe20000000000 */
[----:B------:R-:W-:Y:S01]  /*0ba0*/  LOP3.LUT R13, R32, R13, RZ, 0xc0, !PT ;  /* 0x0000000d200d7212 */ /* 0x000fe200078ec0ff */
[----:B------:R-:W-:Y:S02]  /*0bb0*/  IMAD.MOV R15, RZ, RZ, -R15 ;  /* 0x000000ffff0f7224 */ /* 0x000fe400078e0a0f */
[----:B------:R-:W-:Y:S02]  /*0bc0*/  IMAD.MOV R8, RZ, RZ, -R6 ;  /* 0x000000ffff087224 */ /* 0x000fe400078e0a06 */
[----:B------:R-:W-:Y:S01]  /*0bd0*/  IMAD R13, R12, R6, R13 ;  /* 0x000000060c0d7224 */ /* 0x000fe200078e020d */
[----:B------:R-:W-:Y:S01]  /*0be0*/  LOP3.LUT R6, R22, R7, RZ, 0xc0, !PT ;  /* 0x0000000716067212 */ /* 0x000fe200078ec0ff */
[----:B------:R-:W-:Y:S02]  /*0bf0*/  @P3 IMAD R0, R20, R15, R5 ;  /* 0x0000000f14003224 */ /* 0x000fe400078e0205 */
[----:B0-----:R-:W-:-:S02]  /*0c00*/  IMAD R5, R8, R23, R24 ;  /* 0x0000001708057224 */ /* 0x001fc400078e0218 */
[----:B------:R-:W-:Y:S02]  /*0c10*/  IMAD R99, R13, R99, R0 ;  /* 0x000000630d637224 */ /* 0x000fe400078e0200 */
[----:B------:R-:W-:Y:S02]  /*0c20*/  IMAD R6, R5, R26, R6 ;  /* 0x0000001a05067224 */ /* 0x000fe400078e0206 */
[----:B------:R-:W-:-:S03]  /*0c30*/  IMAD.MOV.U32 R0, RZ, RZ, 0x1 ;  /* 0x00000001ff007424 */ /* 0x000fc600078e00ff */
[----:B------:R-:W-:Y:S02]  /*0c40*/  SEL R98, R6, R99, !P3 ;  /* 0x0000006306627207 */ /* 0x000fe40005800000 */
[----:B------:R-:W-:-:S07]  /*0c50*/  SEL R99, R99, R6, !P3 ;  /* 0x0000000663637207 */ /* 0x000fce0005800000 */
.L_x_4:
[----:B------:R-:W-:-:S08]  /*0c60*/  NOP ;  /* 0x0000000000007918 */ /* 0x000fd00000000000 */
[----:B------:R-:W0:Y:S02]  /*0c70*/  USETMAXREG.TRY_ALLOC.CTAPOOL UP0, 0xe8 ;  /* 0x000000e8000079c8 */ /* 0x000e240008000600 */
[----:B0-----:R-:W-:-:S13]  /*0c80*/  PLOP3.LUT P0, PT, PT, PT, UP0, 0x80, 0x0 ;  /* 0x000000000000781c */ /* 0x001fda0003f0f008 */
[----:B------:R-:W-:Y:S05]  /*0c90*/  @!P0 BRA `(.L_x_4) ;  /* 0xfffffffc00f08947 */ /* 0x000fea000383ffff */
[----:B------:R-:W-:Y:S01]  /*0ca0*/  ULDC.64 UR4, c[0x0][0x598] ;  /* 0x0001660000047ab9 */ /* 0x000fe20000000a00 */
[----:B------:R-:W-:Y:S01]  /*0cb0*/  ULDC.64 UR38, c[0x0][0x208] ;  /* 0x0000820000267ab9 */ /* 0x000fe20000000a00 */
[----:B------:R-:W-:-:S04]  /*0cc0*/  ISETP.NE.U32.AND P0, PT, RZ, UR4, PT ;  /* 0x00000004ff007c0c */ /* 0x000fc8000bf05070 */
[----:B------:R-:W-:-:S13]  /*0cd0*/  ISETP.NE.AND.EX P0, PT, RZ, UR5, PT, P0 ;  /* 0x00000005ff007c0c */ /* 0x000fda000bf05300 */
[----:B------:R-:W-:Y:S05]  /*0ce0*/  @!P0 BRA `(.L_x_7) ;  /* 0x00000000001c8947 */ /* 0x000fea0003800000 */
[----:B------:R-:W0:Y:S02]  /*0cf0*/  LDC.64 R6, c[0x0][0x598] ;  /* 0x00016600ff067b82 */ /* 0x000e240000000a00 */
[----:B0-----:R-:W2:Y:S02]  /*0d00*/  LDG.E.64 R6, desc[UR38][R6.64] ;  /* 0x0000002606067981 */ /* 0x001ea4000c1e1b00 */
[----:B--2---:R-:W-:-:S04]  /*0d10*/  ISETP.NE.U32.AND P0, PT, R6, RZ, PT ;  /* 0x000000ff0600720c */ /* 0x004fc80003f05070 */
[----:B------:R-:W-:-:S13]  /*0d20*/  ISETP.NE.AND.EX P0, PT, R7, RZ, PT, P0 ;  /* 0x000000ff0700720c */ /* 0x000fda0003f05300 */
[----:B------:R-:W-:Y:S05]  /*0d30*/  @!P0 BRA `(.L_x_7) ;  /* 0x0000000000088947 */ /* 0x000fea0003800000 */
[----:B------:R0:W5:Y:S01]  /*0d40*/  LD.E R19, desc[UR38][R6.64] ;  /* 0x0000002606137980 */ /* 0x000162000c101900 */
[----:B------:R-:W-:Y:S05]  /*0d50*/  BRA `(.L_x_8) ;  /* 0x0000000000247947 */ /* 0x000fea0003800000 */
.L_x_7:
[----:B------:R-:W-:Y:S02]  /*0d60*/  ULDC.64 UR4, c[0x0][0x588] ;  /* 0x0001620000047ab9 */ /* 0x000fe40000000a00 */
[----:B------:R-:W-:-:S04]  /*0d70*/  ISETP.NE.U32.AND P0, PT, RZ, UR4, PT ;  /* 0x00000004ff007c0c */ /* 0x000fc8000bf05070 */
[----:B------:R-:W-:-:S13]  /*0d80*/  ISETP.NE.AND.EX P0, PT, RZ, UR5, PT, P0 ;  /* 0x00000005ff007c0c */ /* 0x000fda000bf05300 */
[----:B------:R-:W-:Y:S05]  /*0d90*/  @!P0 BRA `(.L_x_9) ;  /* 0x00000000000c8947 */ /* 0x000fea0003800000 */
[----:B------:R-:W0:Y:S02]  /*0da0*/  LDC.64 R6, c[0x0][0x588] ;  /* 0x00016200ff067b82 */ /* 0x000e240000000a00 */
[----:B0-----:R1:W5:Y:S01]  /*0db0*/  LDG.E R19, desc[UR38][R6.64] ;  /* 0x0000002606137981 */ /* 0x001362000c1e1900 */
[----:B------:R-:W-:Y:S05]  /*0dc0*/  BRA `(.L_x_8) ;  /* 0x0000000000087947 */ /* 0x000fea0003800000 */
.L_x_9:
[----:B------:R-:W-:Y:S02]  /*0dd0*/  ULDC UR4, c[0x0][0x580] ;  /* 0x0001600000047ab9 */ /* 0x000fe40000000800 */
[----:B------:R-:W-:-:S07]  /*0de0*/  IMAD.U32 R19, RZ, RZ, UR4 ;  /* 0x00000004ff137e24 */ /* 0x000fce000f8e00ff */
.L_x_8:
[----:B------:R-:W-:Y:S02]  /*0df0*/  ULDC.64 UR4, c[0x0][0x5a0] ;  /* 0x0001680000047ab9 */ /* 0x000fe40000000a00 */
[----:B------:R-:W-:-:S04]  /*0e00*/  ISETP.NE.U32.AND P0, PT, RZ, UR4, PT ;  /* 0x00000004ff007c0c */ /* 0x000fc8000bf05070 */
[----:B------:R-:W-:-:S13]  /*0e10*/  ISETP.NE.AND.EX P0, PT, RZ, UR5, PT, P0 ;  /* 0x00000005ff007c0c */ /* 0x000fda000bf05300 */
[----:B------:R-:W-:Y:S05]  /*0e20*/  @!P0 BRA `(.L_x_10) ;  /* 0x00000000001c8947 */ /* 0x000fea0003800000 */
[----:B01----:R-:W0:Y:S02]  /*0e30*/  LDC.64 R6, c[0x0][0x5a0] ;  /* 0x00016800ff067b82 */ /* 0x003e240000000a00 */
[----:B0-----:R-:W2:Y:S02]  /*0e40*/  LDG.E.64 R6, desc[UR38][R6.64] ;  /* 0x0000002606067981 */ /* 0x001ea4000c1e1b00 */
[----:B--2---:R-:W-:-:S04]  /*0e50*/  ISETP.NE.U32.AND P0, PT, R6, RZ, PT ;  /* 0x000000ff0600720c */ /* 0x004fc80003f05070 */
[----:B------:R-:W-:-:S13]  /*0e60*/  ISETP.NE.AND.EX P0, PT, R7, RZ, PT, P0 ;  /* 0x000000ff0700720c */ /* 0x000fda0003f05300 */
[----:B------:R-:W-:Y:S05]  /*0e70*/  @!P0 BRA `(.L_x_10) ;  /* 0x0000000000088947 */ /* 0x000fea0003800000 */
[----:B------:R0:W5:Y:S01]  /*0e80*/  LD.E R88, desc[UR38][R6.64] ;  /* 0x0000002606587980 */ /* 0x000162000c101900 */
[----:B------:R-:W-:Y:S05]  /*0e90*/  BRA `(.L_x_11) ;  /* 0x0000000000247947 */ /* 0x000fea0003800000 */
.L_x_10:
[----:B------:R-:W-:Y:S02]  /*0ea0*/  ULDC.64 UR4, c[0x0][0x590] ;  /* 0x0001640000047ab9 */ /* 0x000fe40000000a00 */
[----:B------:R-:W-:-:S04]  /*0eb0*/  ISETP.NE.U32.AND P0, PT, RZ, UR4, PT ;  /* 0x00000004ff007c0c */ /* 0x000fc8000bf05070 */
[----:B------:R-:W-:-:S13]  /*0ec0*/  ISETP.NE.AND.EX P0, PT, RZ, UR5, PT, P0 ;  /* 0x00000005ff007c0c */ /* 0x000fda000bf05300 */
[----:B------:R-:W-:Y:S05]  /*0ed0*/  @!P0 BRA `(.L_x_12) ;  /* 0x00000000000c8947 */ /* 0x000fea0003800000 */
[----:B------:R-:W2:Y:S02]  /*0ee0*/  LDC.64 R88, c[0x0][0x590] ;  /* 0x00016400ff587b82 */ /* 0x000ea40000000a00 */
[----:B--2---:R2:W5:Y:S01]  /*0ef0*/  LDG.E R88, desc[UR38][R88.64] ;  /* 0x0000002658587981 */ /* 0x004562000c1e1900 */
[----:B------:R-:W-:Y:S05]  /*0f00*/  BRA `(.L_x_11) ;  /* 0x0000000000087947 */ /* 0x000fea0003800000 */
.L_x_12:
[----:B------:R-:W-:Y:S02]  /*0f10*/  ULDC UR4, c[0x0][0x584] ;  /* 0x0001610000047ab9 */ /* 0x000fe40000000800 */
[----:B------:R-:W-:-:S07]  /*0f20*/  IMAD.U32 R88, RZ, RZ, UR4 ;  /* 0x00000004ff587e24 */ /* 0x000fce000f8e00ff */
.L_x_11:
[----:B------:R-:W-:-:S13]  /*0f30*/  LOP3.LUT P0, RZ, R0, 0xff, RZ, 0xc0, !PT ;  /* 0x000000ff00ff7812 */ /* 0x000fda000780c0ff */
[----:B------:R-:W-:Y:S05]  /*0f40*/  @!P0 EXIT ;  /* 0x000000000000894d */ /* 0x000fea0003800000 */
[----:B------:R-:W3:Y:S01]  /*0f50*/  LDC R90, c[0x0][0x658] ;  /* 0x00019600ff5a7b82 */ /* 0x000ee20000000800 */
[----:B------:R-:W-:Y:S01]  /*0f60*/  ULDC.64 UR6, c[0x0][0x288] ;  /* 0x0000a20000067ab9 */ /* 0x000fe20000000a00 */
[----:B------:R-:W-:Y:S01]  /*0f70*/  LOP3.LUT R14, R14, 0x1, RZ, 0xc0, !PT ;  /* 0x000000010e0e7812 */ /* 0x000fe200078ec0ff */
[----:B------:R-:W-:Y:S01]  /*0f80*/  UIADD3 UR4, UR7, 0x7f, URZ ;  /* 0x0000007f07047890 */ /* 0x000fe2000fffe03f */
[----:B------:R-:W-:Y:S01]  /*0f90*/  SHF.R.U32.HI R0, RZ, 0x2, R3 ;  /* 0x00000002ff007819 */ /* 0x000fe20000011603 */
[----:B01----:R-:W-:Y:S01]  /*0fa0*/  IMAD.MOV.U32 R7, RZ, RZ, -0x1 ;  /* 0xffffffffff077424 */ /* 0x003fe200078e00ff */
[----:B------:R-:W-:Y:S01]  /*0fb0*/  SHF.R.U32.HI R4, RZ, 0x1, R4 ;  /* 0x00000001ff047819 */ /* 0x000fe20000011604 */
[----:B------:R-:W-:Y:S01]  /*0fc0*/  USHF.R.S32.HI UR5, URZ, 0x1f, UR4 ;  /* 0x0000001f3f057899 */ /* 0x000fe20008011404 */
[----:B------:R-:W0:Y:S01]  /*0fd0*/  LDC R93, c[0x0][0x600] ;  /* 0x00018000ff5d7b82 */ /* 0x000e220000000800 */
[----:B------:R-:W-:Y:S01]  /*0fe0*/  IMAD.SHL.U32 R5, R14, 0x40, RZ ;  /* 0x000000400e057824 */ /* 0x000fe200078e00ff */
[----:B------:R-:W-:Y:S01]  /*0ff0*/  LOP3.LUT R0, R0, 0x7, RZ, 0xc0, !PT ;  /* 0x0000000700007812 */ /* 0x000fe200078ec0ff */
[----:B------:R-:W-:Y:S01]  /*1000*/  ULEA.HI UR5, UR5, UR4, URZ, 0x7 ;  /* 0x0000000405057291 */ /* 0x000fe2000f8f383f */
[----:B------:R-:W-:Y:S01]  /*1010*/  LOP3.LUT R23, R4, 0x30, RZ, 0xc0, !PT ;  /* 0x0000003004177812 */ /* 0x000fe200078ec0ff */
[----:B------:R-:W-:Y:S01]  /*1020*/  IMAD.MOV.U32 R9, RZ, RZ, 0x1 ;  /* 0x00000001ff097424 */ /* 0x000fe200078e00ff */
[--C-:B------:R-:W-:Y:S01]  /*1030*/  LOP3.LUT R22, R5, 0x40, R0.reuse, 0xe2, !PT ;  /* 0x0000004005167812 */ /* 0x100fe200078ee200 */
[----:B------:R-:W-:Y:S01]  /*1040*/  USHF.R.S32.HI UR43, URZ, 0x7, UR5 ;  /* 0x000000073f2b7899 */ /* 0x000fe20008011405 */
[-C--:B------:R-:W-:Y:S01]  /*1050*/  IADD3 R5, RZ, -R23.reuse, -R0 ;  /* 0x80000017ff057210 */ /* 0x080fe20007ffe800 */
[----:B------:R-:W-:Y:S01]  /*1060*/  IMAD.U32 R6, RZ, RZ, UR6 ;  /* 0x00000006ff067e24 */ /* 0x000fe2000f8e00ff */
[C---:B--2---:R-:W-:Y:S01]  /*1070*/  LOP3.LUT R89, R3.reuse, 0x3, RZ, 0xc0, !PT ;  /* 0x0000000303597812 */ /* 0x044fe200078ec0ff */
[----:B------:R-:W-:Y:S01]  /*1080*/  UISETP.LT.AND UP0, UPT, UR43, 0x1, UPT ;  /* 0x000000012b00788c */ /* 0x000fe2000bf01270 */
[----:B------:R-:W-:Y:S01]  /*1090*/  LOP3.LUT R92, R3, 0x80, RZ, 0xc0, !PT ;  /* 0x00000080035c7812 */ /* 0x000fe200078ec0ff */
[----:B------:R-:W-:Y:S01]  /*10a0*/  IMAD R5, R14, -0x40, R5 ;  /* 0xffffffc00e057824 */ /* 0x000fe200078e0205 */
[----:B------:R-:W-:Y:S01]  /*10b0*/  ULDC UR4, c[0x0][0x284] ;  /* 0x0000a10000047ab9 */ /* 0x000fe20000000800 */
[----:B------:R-:W-:Y:S01]  /*10c0*/  LOP3.LUT R22, R22, R23, RZ, 0xfc, !PT ;  /* 0x0000001716167212 */ /* 0x000fe200078efcff */
[----:B------:R-:W-:Y:S01]  /*10d0*/  USEL UR44, UR43, 0x1, UP0 ;  /* 0x000000012b2c7887 */ /* 0x000fe20008000000 */
[-C--:B---3--:R-:W-:Y:S01]  /*10e0*/  SHF.L.U32 R7, R7, R90.reuse, RZ ;  /* 0x0000005a07077219 */ /* 0x088fe200000006ff */
[----:B------:R-:W-:Y:S01]  /*10f0*/  IMAD R89, R89, -0x2, R6 ;  /* 0xfffffffe59597824 */ /* 0x000fe200078e0206 */
[----:B------:R-:W-:Y:S01]  /*1100*/  SHF.L.U32 R90, R9, R90, RZ ;  /* 0x0000005a095a7219 */ /* 0x000fe200000006ff */
[----:B------:R-:W-:Y:S01]  /*1110*/  IMAD.SHL.U32 R91, R3, 0x2, RZ ;  /* 0x00000002035b7824 */ /* 0x000fe200078e00ff */
[----:B------:R-:W-:Y:S01]  /*1120*/  SHF.R.U32.HI R92, RZ, 0x7, R92 ;  /* 0x00000007ff5c7819 */ /* 0x000fe2000001165c */
[----:B------:R-:W-:Y:S01]  /*1130*/  VIADD R95, R5, UR4 ;  /* 0x00000004055f7c36 */ /* 0x000fe20008000000 */
[----:B------:R-:W-:Y:S01]  /*1140*/  LOP3.LUT R94, RZ, R7, RZ, 0x33, !PT ;  /* 0x00000007ff5e7212 */ /* 0x000fe200078e33ff */
[----:B0-----:R-:W-:Y:S01]  /*1150*/  VIADD R93, R93, 0xffffffff ;  /* 0xffffffff5d5d7836 */ /* 0x001fe20000000000 */
[----:B------:R-:W-:Y:S01]  /*1160*/  UIADD3 UR44, UR43, -UR44, URZ ;  /* 0x8000002c2b2c7290 */ /* 0x000fe2000fffe03f */
[----:B------:R-:W-:Y:S01]  /*1170*/  IMAD.MOV.U32 R23, RZ, RZ, RZ ;  /* 0x000000ffff177224 */ /* 0x000fe200078e00ff */
[----:B------:R-:W-:Y:S01]  /*1180*/  UMOV UR40, URZ ;  /* 0x0000003f00287c82 */ /* 0x000fe20008000000 */
[----:B------:R-:W-:-:S09]  /*1190*/  UMOV UR41, URZ ;  /* 0x0000003f00297c82 */ /* 0x000fd20008000000 */
.L_x_162:
[----:B0-----:R-:W0:Y:S01]  /*11a0*/  SHFL.IDX PT, R0, R92, RZ, 0x1f ;  /* 0x00001fff5c007589 */ /* 0x001e2200000e0000 */
[----:B-1----:R-:W1:Y:S01]  /*11b0*/  S2UR UR7, SR_CgaCtaId ;  /* 0x00000000000779c3 */ /* 0x002e620000008800 */
[----:B------:R-:W-:Y:S01]  /*11c0*/  UMOV UR6, 0x400 ;  /* 0x0000040000067882 */ /* 0x000fe20000000000 */
[----:B0-----:R-:W-:Y:S01]  /*11d0*/  R2UR UR4, R0 ;  /* 0x00000000000472ca */ /* 0x001fe200000e0000 */
[----:B-1----:R-:W-:-:S12]  /*11e0*/  ULEA UR6, UR7, UR6, 0x18 ;  /* 0x0000000607067291 */ /* 0x002fd8000f8ec03f */
[----:B------:R-:W-:-:S04]  /*11f0*/  ULEA.HI UR5, UR4, UR4, URZ, 0x1 ;  /* 0x0000000404057291 */ /* 0x000fc8000f8f083f */
[----:B------:R-:W-:-:S04]  /*1200*/  ULOP3.LUT UR5, UR5, 0x7fffe, URZ, 0xc0, !UPT ;  /* 0x0007fffe05057892 */ /* 0x000fc8000f8ec03f */
[----:B------:R-:W-:-:S03]  /*1210*/  UIADD3 UR5, UR4, -UR5, URZ ;  /* 0x8000000504057290 */ /* 0x000fc6000fffe03f */
[----:B------:R-:W-:Y:S01]  /*1220*/  ULDC UR4, c[0x0][0x28c] ;  /* 0x0000a30000047ab9 */ /* 0x000fe20000000800 */
[----:B------:R-:W-:Y:S01]  /*1230*/  ULEA UR5, UR5, UR6, 0xd ;  /* 0x0000000605057291 */ /* 0x000fe2000f8e683f */
[----:B------:R-:W-:-:S03]  /*1240*/  ISETP.LT.AND P0, PT, RZ, UR4, PT ;  /* 0x00000004ff007c0c */ /* 0x000fc6000bf01270 */
[----:B------:R-:W-:-:S04]  /*1250*/  UIADD3 UR5, UR5, 0x100, URZ ;  /* 0x0000010005057890 */ /* 0x000fc8000fffe03f */
[----:B------:R-:W-:-:S04]  /*1260*/  USHF.R.U32.HI UR5, URZ, 0x4, UR5 ;  /* 0x000000043f057899 */ /* 0x000fc80008011605 */
[----:B------:R-:W-:-:S04]  /*1270*/  ULOP3.LUT UR5, UR5, 0x3fff, URZ, 0xc0, !UPT ;  /* 0x00003fff05057892 */ /* 0x000fc8000f8ec03f */
[----:B------:R-:W-:Y:S01]  /*1280*/  ULOP3.LUT UR45, UR5, 0x10000, URZ, 0xfc, !UPT ;  /* 0x00010000052d7892 */ /* 0x000fe2000f8efc3f */
[----:B----4-:R-:W-:Y:S11]  /*1290*/  @P0 BRA `(.L_x_13) ;  /* 0x0000000000400947 */ /* 0x010ff60003800000 */
[----:B------:R-:W-:Y:S01]  /*12a0*/  MOV R0, 0x0 ;  /* 0x0000000000007802 */ /* 0x000fe20000000f00 */
[----:B------:R-:W-:Y:S01]  /*12b0*/  ULDC.64 UR4, c[0x4][0x68] ;  /* 0x01001a0000047ab9 */ /* 0x000fe20000000a00 */
[----:B------:R-:W-:Y:S01]  /*12c0*/  ULDC.64 UR6, c[0x4][0x8] ;  /* 0x0100020000067ab9 */ /* 0x000fe20000000a00 */
[----:B------:R-:W-:Y:S01]  /*12d0*/  IMAD.U32 R4, RZ, RZ, UR4 ;  /* 0x00000004ff047e24 */ /* 0x000fe2000f8e00ff */
[----:B------:R0:W1:Y:S01]  /*12e0*/  LDC.64 R14, c[0x4][R0] ;  /* 0x01000000000e7b82 */ /* 0x0000620000000a00 */
[----:B------:R-:W-:Y:S01]  /*12f0*/  IMAD.U32 R5, RZ, RZ, UR5 ;  /* 0x00000005ff057e24 */ /* 0x000fe2000f8e00ff */
[----:B------:R-:W-:Y:S01]  /*1300*/  ULDC.64 UR4, c[0x4][0x70] ;  /* 0x01001c0000047ab9 */ /* 0x000fe20000000a00 */
[----:B------:R-:W-:Y:S02]  /*1310*/  IMAD.U32 R10, RZ, RZ, UR6 ;  /* 0x00000006ff0a7e24 */ /* 0x000fe4000f8e00ff */
[----:B------:R-:W-:Y:S02]  /*1320*/  IMAD.U32 R6, RZ, RZ, UR4 ;  /* 0x00000004ff067e24 */ /* 0x000fe4000f8e00ff */
[----:B------:R-:W-:-:S02]  /*1330*/  IMAD.U32 R7, RZ, RZ, UR5 ;  /* 0x00000005ff077e24 */ /* 0x000fc4000f8e00ff */
[----:B------:R-:W-:Y:S02]  /*1340*/  IMAD.U32 R11, RZ, RZ, UR7 ;  /* 0x00000007ff0b7e24 */ /* 0x000fe4000f8e00ff */
[----:B------:R-:W-:Y:S02]  /*1350*/  IMAD.MOV.U32 R8, RZ, RZ, 0x1e1 ;  /* 0x000001e1ff087424 */ /* 0x000fe400078e00ff */
[----:B------:R-:W-:Y:S02]  /*1360*/  IMAD.MOV.U32 R12, RZ, RZ, 0x1 ;  /* 0x00000001ff0c7424 */ /* 0x000fe400078e00ff */
[----:B0-----:R-:W-:-:S07]  /*1370*/  IMAD.MOV.U32 R13, RZ, RZ, RZ ;  /* 0x000000ffff0d7224 */ /* 0x001fce00078e00ff */
[----:B------:R-:W-:-:S07]  /*1380*/  LEPC R20, `(.L_x_13) ;  /* 0x000000001014794e */ /* 0x000fce0000000000 */
[----:B-1---5:R-:W-:Y:S05]  /*1390*/  CALL.ABS.NOINC R14 ;  /* 0x000000000e007343 */ /* 0x022fea0003c00000 */
.L_x_13:
[----:B------:R-:W-:-:S04]  /*13a0*/  LOP3.LUT R0, R18, 0x1, RZ, 0xfc, !PT ;  /* 0x0000000112007812 */ /* 0x000fc800078efcff */
[----:B------:R-:W-:-:S13]  /*13b0*/  ISETP.NE.AND P0, PT, R0, 0x3, PT ;  /* 0x000000030000780c */ /* 0x000fda0003f05270 */
[----:B------:R-:W-:Y:S05]  /*13c0*/  @!P0 BRA `(.L_x_14) ;  /* 0x0000000000048947 */ /* 0x000fea0003800000 */
[----:B------:R-:W-:Y:S01]  /*13d0*/  BPT.TRAP 0x1 ;  /* 0x000000040000795c */ /* 0x000fe20000300000 */
.L_x_14:
[----:B------:R-:W0:Y:S01]  /*13e0*/  S2UR UR5, SR_CgaCtaId ;  /* 0x00000000000579c3 */ /* 0x000e220000008800 */
[----:B------:R-:W-:Y:S01]  /*13f0*/  UMOV UR4, 0x400 ;  /* 0x0000040000047882 */ /* 0x000fe20000000000 */
[----:B------:R-:W-:Y:S02]  /*1400*/  IMAD.U32 R0, RZ, RZ, UR40 ;  /* 0x00000028ff007e24 */ /* 0x000fe4000f8e00ff */
[----:B------:R-:W-:-:S03]  /*1410*/  IMAD.U32 R3, RZ, RZ, UR41 ;  /* 0x00000029ff037e24 */ /* 0x000fc6000f8e00ff */
[----:B------:R-:W-:Y:S01]  /*1420*/  SHF.L.U32 R0, R0, 0x1f, RZ ;  /* 0x0000001f00007819 */ /* 0x000fe200000006ff */
[----:B0-----:R-:W-:-:S06]  /*1430*/  ULEA UR4, UR5, UR4, 0x18 ;  /* 0x0000000405047291 */ /* 0x001fcc000f8ec03f */
[----:B------:R-:W-:-:S04]  /*1440*/  IMAD.U32 R6, RZ, RZ, UR4 ;  /* 0x00000004ff067e24 */ /* 0x000fc8000f8e00ff */
[----:B------:R-:W-:-:S04]  /*1450*/  IMAD R3, R3, 0x8, R6 ;  /* 0x0000000803037824 */ /* 0x000fc800078e0206 */
[----:B------:R0:W1:Y:S01]  /*1460*/  SYNCS.PHASECHK.TRANS64.TRYWAIT P1, [R3+URZ], R0 ;  /* 0x00000000030075a7 */ /* 0x000062000802017f */
[----:B------:R-:W-:Y:S05]  /*1470*/  @!P0 BRA `(.L_x_15) ;  /* 0x0000000000048947 */ /* 0x000fea0003800000 */
[----:B------:R-:W-:Y:S01]  /*1480*/  BPT.TRAP 0x1 ;  /* 0x000000040000795c */ /* 0x000fe20000300000 */
.L_x_15:
[----:B------:R-:W-:-:S05]  /*1490*/  IMAD.U32 R4, RZ, RZ, UR44 ;  /* 0x0000002cff047e24 */ /* 0x000fca000f8e00ff */
[----:B------:R-:W-:Y:S01]  /*14a0*/  ISETP.GE.AND P2, PT, R4, 0x1, PT ;  /* 0x000000010400780c */ /* 0x000fe20003f46270 */
[----:B-1----:R-:W-:-:S12]  /*14b0*/  @P1 BRA `(.L_x_16) ;  /* 0x0000000000081947 */ /* 0x002fd80003800000 */
[----:B------:R-:W1:Y:S02]  /*14c0*/  SYNCS.PHASECHK.TRANS64.TRYWAIT P1, [R3+URZ], R0 ;  /* 0x00000000030075a7 */ /* 0x000e64000802017f */
[----:B-1----:R-:W-:Y:S05]  /*14d0*/  @!P1 BRA `(.L_x_17) ;  /* 0x0000005800209947 */ /* 0x002fea0003800000 */
.L_x_16:
[----:B------:R-:W-:Y:S05]  /*14e0*/  WARPSYNC.ALL ;  /* 0x0000000000007948 */ /* 0x000fea0003800000 */
[----:B------:R-:W-:Y:S01]  /*14f0*/  R2UR UR4, R6 ;  /* 0x00000000060472ca */ /* 0x000fe200000e0000 */
[----:B------:R-:W-:Y:S01]  /*1500*/  ULEA UR5, UR41, UR45, 0xa ;  /* 0x0000002d29057291 */ /* 0x000fe2000f8e503f */
[----:B------:R-:W-:Y:S01]  /*1510*/  WARPGROUP.ARRIVE ;  /* 0x00000000000079c5 */ /* 0x000fe20000000000 */
[----:B------:R-:W-:Y:S01]  /*1520*/  UMOV UR9, 0x40000040 ;  /* 0x4000004000097882 */ /* 0x000fe20000000000 */
[----:B------:R-:W-:-:S04]  /*1530*/  UMOV UR11, 0x40000040 ;  /* 0x40000040000b7882 */ /* 0x000fc80000000000 */
[----:B------:R-:W-:-:S05]  /*1540*/  UMOV UR8, UR5 ;  /* 0x0000000500087c82 */ /* 0x000fca0008000000 */
[----:B------:R-:W-:-:S04]  /*1550*/  UIADD3 UR4, UR4, 0x14100, URZ ;  /* 0x0001410004047890 */ /* 0x000fc8000fffe03f */
[----:B------:R-:W-:-:S04]  /*1560*/  USHF.R.U32.HI UR4, URZ, 0x4, UR4 ;  /* 0x000000043f047899 */ /* 0x000fc80008011604 */
[----:B------:R-:W-:-:S04]  /*1570*/  ULOP3.LUT UR4, UR4, 0x3fff, URZ, 0xc0, !UPT ;  /* 0x00003fff04047892 */ /* 0x000fc8000f8ec03f */
[----:B------:R-:W-:-:S04]  /*1580*/  ULOP3.LUT UR4, UR4, 0x10000, URZ, 0xfc, !UPT ;  /* 0x0001000004047892 */ /* 0x000fc8000f8efc3f */
[----:B------:R-:W-:-:S07]  /*1590*/  ULEA UR6, UR41, UR4, 0xa ;  /* 0x0000000429067291 */ /* 0x000fce000f8e503f */
[----:B------:R-:W-:Y:S02]  /*15a0*/  UMOV UR10, UR6 ;  /* 0x00000006000a7c82 */ /* 0x000fe40008000000 */
[----:B------:R-:W-:Y:S01]  /*15b0*/  IGMMA.64x128x32.S8.S8 R24, gdesc[UR8], RZ, !UPT, gsb0 ;  /* 0x03600000081879f1 */ /* 0x000fe2000c0410ff */
[----:B------:R-:W-:Y:S02]  /*15c0*/  UIADD3 UR8, UR5, 0x2, URZ ;  /* 0x0000000205087890 */ /* 0x000fe4000fffe03f */
[----:B------:R-:W-:Y:S01]  /*15d0*/  UIADD3 UR10, UR6, 0x2, URZ ;  /* 0x00000002060a7890 */ /* 0x000fe2000fffe03f */
[----:B------:R-:W-:Y:S01]  /*15e0*/  UMOV UR9, 0x40000040 ;  /* 0x4000004000097882 */ /* 0x000fe20000000000 */
[----:B------:R-:W-:Y:S01]  /*15f0*/  UMOV UR11, 0x40000040 ;  /* 0x40000040000b7882 */ /* 0x000fe20000000000 */
[----:B------:R-:W-:Y:S02]  /*1600*/  WARPGROUP.DEPBAR.LE gsb0, 0x0 ;  /* 0x00008000000079c5 */ /* 0x000fe40000010000 */
[----:B------:R-:W-:-:S06]  /*1610*/  WARPGROUP.ARRIVE ;  /* 0x00000000000079c5 */ /* 0x000fcc0000000000 */
[----:B------:R-:W-:Y:S01]  /*1620*/  IGMMA.64x128x32.S8.S8 R24, gdesc[UR8], R24, gsb0 ;  /* 0x03600000081879f1 */ /* 0x000fe20008041018 */
        /* <DEDUP_REMOVED lines=13> */
[----:B------:R-:W-:Y:S03]  /*1700*/  IGMMA.64x128x32.S8.S8 R24, gdesc[UR8], R24, gsb0 ;  /* 0x03600000081879f1 */ /* 0x000fe60008041018 */
[----:B------:R-:W-:Y:S02]  /*1710*/  WARPGROUP.DEPBAR.LE gsb0, 0x0 ;  /* 0x00008000000079c5 */ /* 0x000fe40000010000 */
[----:B------:R-:W-:Y:S05]  /*1720*/  @!P2 BRA `(.L_x_18) ;  /* 0x000000040024a947 */ /* 0x000fea0003800000 */
[----:B------:R-:W-:Y:S01]  /*1730*/  UIADD3 UR5, UR41, 0x1, URZ ;  /* 0x0000000129057890 */ /* 0x000fe2000fffe03f */
[----:B01----:R-:W-:Y:S02]  /*1740*/  IMAD.U32 R0, RZ, RZ, UR44 ;  /* 0x0000002cff007e24 */ /* 0x003fe4000f8e00ff */
[----:B------:R-:W-:Y:S01]  /*1750*/  IMAD.U32 R3, RZ, RZ, UR41 ;  /* 0x00000029ff037e24 */ /* 0x000fe2000f8e00ff */
[----:B------:R-:W-:-:S04]  /*1760*/  UISETP.NE.AND UP0, UPT, UR5, 0x5, UPT ;  /* 0x000000050500788c */ /* 0x000fc8000bf05270 */
[----:B------:R-:W-:Y:S02]  /*1770*/  USEL UR6, URZ, 0x1, UP0 ;  /* 0x000000013f067887 */ /* 0x000fe40008000000 */
[----:B------:R-:W-:Y:S02]  /*1780*/  USEL UR5, UR5, URZ, UP0 ;  /* 0x0000003f05057287 */ /* 0x000fe40008000000 */
[----:B------:R-:W-:-:S06]  /*1790*/  ULOP3.LUT UR6, UR40, UR6, URZ, 0x3c, !UPT ;  /* 0x0000000628067292 */ /* 0x000fcc000f8e3c3f */
[----:B------:R-:W-:-:S07]  /*17a0*/  IMAD.U32 R7, RZ, RZ, UR6 ;  /* 0x00000006ff077e24 */ /* 0x000fce000f8e00ff */
.L_x_25:
[----:B0-----:R-:W-:Y:S05]  /*17b0*/  @!P0 BRA `(.L_x_19) ;  /* 0x0000000000048947 */ /* 0x001fea0003800000 */
[----:B------:R-:W-:Y:S01]  /*17c0*/  BPT.TRAP 0x1 ;  /* 0x000000040000795c */ /* 0x000fe20000300000 */
.L_x_19:
[----:B------:R-:W0:Y:S01]  /*17d0*/  S2UR UR7, SR_CgaCtaId ;  /* 0x00000000000779c3 */ /* 0x000e220000008800 */
[----:B------:R-:W-:Y:S01]  /*17e0*/  UMOV UR6, 0x400 ;  /* 0x0000040000067882 */ /* 0x000fe20000000000 */
[----:B------:R-:W-:Y:S01]  /*17f0*/  IMAD.U32 R5, RZ, RZ, UR5 ;  /* 0x00000005ff057e24 */ /* 0x000fe2000f8e00ff */
[----:B------:R-:W-:Y:S01]  /*1800*/  SHF.L.U32 R4, R7, 0x1f, RZ ;  /* 0x0000001f07047819 */ /* 0x000fe200000006ff */
[----:B0-----:R-:W-:-:S06]  /*1810*/  ULEA UR6, UR7, UR6, 0x18 ;  /* 0x0000000607067291 */ /* 0x001fcc000f8ec03f */
[----:B------:R-:W-:-:S04]  /*1820*/  IMAD.U32 R6, RZ, RZ, UR6 ;  /* 0x00000006ff067e24 */ /* 0x000fc8000f8e00ff */
[----:B------:R-:W-:-:S04]  /*1830*/  IMAD R5, R5, 0x8, R6 ;  /* 0x0000000805057824 */ /* 0x000fc800078e0206 */
[----:B------:R0:W1:Y:S01]  /*1840*/  SYNCS.PHASECHK.TRANS64.TRYWAIT P1, [R5+URZ], R4 ;  /* 0x00000004050075a7 */ /* 0x000062000802017f */
[----:B------:R-:W-:Y:S05]  /*1850*/  @!P0 BRA `(.L_x_20) ;  /* 0x0000000000048947 */ /* 0x000fea0003800000 */
[----:B------:R-:W-:Y:S01]  /*1860*/  BPT.TRAP 0x1 ;  /* 0x000000040000795c */ /* 0x000fe20000300000 */
.L_x_20:
[----:B-1----:R-:W-:Y:S05]  /*1870*/  @P1 BRA `(.L_x_21) ;  /* 0x0000000000081947 */ /* 0x002fea0003800000 */
[----:B------:R-:W1:Y:S02]  /*1880*/  SYNCS.PHASECHK.TRANS64.TRYWAIT P1, [R5+URZ], R4 ;  /* 0x00000004050075a7 */ /* 0x000e64000802017f */
[----:B-1----:R-:W-:Y:S05]  /*1890*/  @!P1 BRA `(.L_x_22) ;  /* 0x0000005400449947 */ /* 0x002fea0003800000 */
.L_x_21:
[----:B------:R-:W-:Y:S01]  /*18a0*/  ULEA UR6, UR5, UR45, 0xa ;  /* 0x0000002d05067291 */ /* 0x000fe2000f8e503f */
[----:B------:R-:W-:Y:S01]  /*18b0*/  WARPGROUP.ARRIVE ;  /* 0x00000000000079c5 */ /* 0x000fe20000000000 */
[----:B------:R-:W-:Y:S01]  /*18c0*/  ULEA UR7, UR5, UR4, 0xa ;  /* 0x0000000405077291 */ /* 0x000fe2000f8e503f */
[----:B------:R-:W-:Y:S01]  /*18d0*/  UMOV UR9, 0x40000040 ;  /* 0x4000004000097882 */ /* 0x000fe20000000000 */
[----:B------:R-:W-:-:S03]  /*18e0*/  UMOV UR11, 0x40000040 ;  /* 0x40000040000b7882 */ /* 0x000fc60000000000 */
[----:B------:R-:W-:Y:S02]  /*18f0*/  UMOV UR8, UR6 ;  /* 0x0000000600087c82 */ /* 0x000fe40008000000 */
[----:B------:R-:W-:Y:S02]  /*1900*/  UMOV UR10, UR7 ;  /* 0x00000007000a7c82 */ /* 0x000fe40008000000 */
[----:B------:R-:W-:Y:S01]  /*1910*/  IGMMA.64x128x32.S8.S8 R24, gdesc[UR8], R24, gsb0 ;  /* 0x03600000081879f1 */ /* 0x000fe20008041018 */
[----:B------:R-:W-:Y:S02]  /*1920*/  UIADD3 UR8, UR6, 0x2, URZ ;  /* 0x0000000206087890 */ /* 0x000fe4000fffe03f */
[----:B------:R-:W-:Y:S01]  /*1930*/  UIADD3 UR10, UR7, 0x2, URZ ;  /* 0x00000002070a7890 */ /* 0x000fe2000fffe03f */
[----:B------:R-:W-:Y:S01]  /*1940*/  UMOV UR9, 0x40000040 ;  /* 0x4000004000097882 */ /* 0x000fe20000000000 */
[----:B------:R-:W-:Y:S01]  /*1950*/  UMOV UR11, 0x40000040 ;  /* 0x40000040000b7882 */ /* 0x000fe20000000000 */
[----:B------:R-:W-:-:S02]  /*1960*/  WARPGROUP.DEPBAR.LE gsb0, 0x0 ;  /* 0x00008000000079c5 */ /* 0x000fc40000010000 */
        /* <DEDUP_REMOVED lines=18> */
[----:B------:R-:W-:Y:S01]  /*1a90*/  BPT.TRAP 0x1 ;  /* 0x000000040000795c */ /* 0x000fe20000300000 */
.L_x_23:
[----:B01----:R-:W-:Y:S01]  /*1aa0*/  IMAD R4, R3, 0x8, R6 ;  /* 0x0000000803047824 */ /* 0x003fe200078e0206 */
[----:B------:R-:W-:-:S03]  /*1ab0*/  ISETP.GT.U32.AND P1, PT, R18, 0x1, PT ;  /* 0x000000011200780c */ /* 0x000fc60003f24070 */
[----:B------:R-:W-:-:S05]  /*1ac0*/  VIADD R4, R4, 0x28 ;  /* 0x0000002804047836 */ /* 0x000fca0000000000 */
[----:B------:R-:W-:-:S04]  /*1ad0*/  PRMT R4, RZ, 0x654, R4 ;  /* 0x00000654ff047816 */ /* 0x000fc80000000004 */
[----:B------:R0:W-:Y:S01]  /*1ae0*/  SYNCS.ARRIVE.TRANS64.RED.A1T0 RZ, [R4+URZ], RZ ;  /* 0x000000ff04ff79a7 */ /* 0x0001e2000810043f */
[----:B------:R-:W-:Y:S05]  /*1af0*/  @P1 BRA `(.L_x_24) ;  /* 0x0000000000041947 */ /* 0x000fea0003800000 */
[----:B------:R-:W-:Y:S01]  /*1b00*/  BPT.TRAP 0x1 ;  /* 0x000000040000795c */ /* 0x000fe20000300000 */
.L_x_24:
[----:B------:R-:W-:Y:S01]  /*1b10*/  UIADD3 UR5, UR5, 0x1, URZ ;  /* 0x0000000105057890 */ /* 0x000fe2000fffe03f */
[C---:B------:R-:W-:Y:S01]  /*1b20*/  ISETP.GT.AND P2, PT, R0.reuse, 0x1, PT ;  /* 0x000000010000780c */ /* 0x040fe20003f44270 */
[----:B------:R-:W-:Y:S02]  /*1b30*/  VIADD R3, R3, 0x1 ;  /* 0x0000000103037836 */ /* 0x000fe40000000000 */
[----:B------:R-:W-:Y:S01]  /*1b40*/  UISETP.NE.AND UP0, UPT, UR5, 0x5, UPT ;  /* 0x000000050500788c */ /* 0x000fe2000bf05270 */
[----:B------:R-:W-:Y:S02]  /*1b50*/  VIADD R0, R0, 0xffffffff ;  /* 0xffffffff00007836 */ /* 0x000fe40000000000 */
[C---:B------:R-:W-:Y:S01]  /*1b60*/  ISETP.NE.AND P1, PT, R3.reuse, 0x5, PT ;  /* 0x000000050300780c */ /* 0x040fe20003f25270 */
[----:B------:R-:W-:Y:S02]  /*1b70*/  USEL UR6, URZ, 0x1, UP0 ;  /* 0x000000013f067887 */ /* 0x000fe40008000000 */
[----:B------:R-:W-:Y:S01]  /*1b80*/  USEL UR5, UR5, URZ, UP0 ;  /* 0x0000003f05057287 */ /* 0x000fe20008000000 */
[----:B------:R-:W-:-:S03]  /*1b90*/  SEL R3, R3, RZ, P1 ;  /* 0x000000ff03037207 */ /* 0x000fc60000800000 */
[----:B------:R-:W-:Y:S01]  /*1ba0*/  LOP3.LUT R7, R7, UR6, RZ, 0x3c, !PT ;  /* 0x0000000607077c12 */ /* 0x000fe2000f8e3cff */
[----:B------:R-:W-:Y:S07]  /*1bb0*/  @P2 BRA `(.L_x_25) ;  /* 0xfffffff800fc2947 */ /* 0x000fee000383ffff */
.L_x_18:
[----:B01----:R-:W0:Y:S02]  /*1bc0*/  LDC R0, c[0x0][0x28c] ;  /* 0x0000a300ff007b82 */ /* 0x003e240000000800 */
[----:B0-----:R-:W-:-:S13]  /*1bd0*/  ISETP.GE.AND P1, PT, R0, 0x1, PT ;  /* 0x000000010000780c */ /* 0x001fda0003f26270 */
[----:B------:R-:W-:Y:S05]  /*1be0*/  @!P1 BRA `(.L_x_26) ;  /* 0x0000000000389947 */ /* 0x000fea0003800000 */
[----:B------:R-:W-:Y:S05]  /*1bf0*/  @!P0 BRA `(.L_x_27) ;  /* 0x0000000000048947 */ /* 0x000fea0003800000 */
[----:B------:R-:W-:Y:S01]  /*1c00*/  BPT.TRAP 0x1 ;  /* 0x000000040000795c */ /* 0x000fe20000300000 */
.L_x_27:
[----:B------:R-:W-:Y:S01]  /*1c10*/  UIADD3 UR6, UR44, UR41, URZ ;  /* 0x000000292c067290 */ /* 0x000fe2000fffe03f */
[----:B------:R-:W-:-:S03]  /*1c20*/  ISETP.GT.U32.AND P0, PT, R18, 0x1, PT ;  /* 0x000000011200780c */ /* 0x000fc60003f04070 */
[----:B------:R-:W-:-:S04]  /*1c30*/  UIMAD.WIDE.U32 UR4, UR6, -0x33333333, URZ ;  /* 0xcccccccd060478a5 */ /* 0x000fc8000f8e003f */
[----:B------:R-:W-:-:S04]  /*1c40*/  USHF.R.U32.HI UR4, URZ, 0x2, UR5 ;  /* 0x000000023f047899 */ /* 0x000fc80008011605 */
[----:B------:R-:W-:-:S06]  /*1c50*/  UIMAD UR6, UR4, -0x5, UR6 ;  /* 0xfffffffb040678a4 */ /* 0x000fcc000f8e0206 */
[----:B------:R-:W-:-:S04]  /*1c60*/  IMAD.U32 R3, RZ, RZ, UR6 ;  /* 0x00000006ff037e24 */ /* 0x000fc8000f8e00ff */
[----:B------:R-:W-:-:S04]  /*1c70*/  IMAD R0, R3, 0x8, R6 ;  /* 0x0000000803007824 */ /* 0x000fc800078e0206 */
[----:B------:R-:W-:-:S05]  /*1c80*/  VIADD R0, R0, 0x28 ;  /* 0x0000002800007836 */ /* 0x000fca0000000000 */
[----:B------:R-:W-:-:S04]  /*1c90*/  PRMT R0, RZ, 0x654, R0 ;  /* 0x00000654ff007816 */ /* 0x000fc80000000000 */
[----:B------:R0:W-:Y:S01]  /*1ca0*/  SYNCS.ARRIVE.TRANS64.RED.A1T0 RZ, [R0+URZ], RZ ;  /* 0x000000ff00ff79a7 */ /* 0x0001e2000810043f */
[----:B------:R-:W-:Y:S05]  /*1cb0*/  @P0 BRA `(.L_x_26) ;  /* 0x0000000000040947 */ /* 0x000fea0003800000 */
[----:B------:R-:W-:Y:S01]  /*1cc0*/  BPT.TRAP 0x1 ;  /* 0x000000040000795c */ /* 0x000fe20000300000 */
.L_x_26:
[----:B------:R-:W-:Y:S01]  /*1cd0*/  UISETP.GE.U32.AND UP1, UPT, UR43, 0x5, UPT ;  /* 0x000000052b00788c */ /* 0x000fe2000bf26070 */
[----:B------:R-:W-:Y:S01]  /*1ce0*/  IMAD.SHL.U32 R98, R98, 0x80, RZ ;  /* 0x0000008062627824 */ /* 0x000fe200078e00ff */
[----:B------:R-:W-:Y:S01]  /*1cf0*/  UIADD3 UR41, UR43, UR41, URZ ;  /* 0x000000292b297290 */ /* 0x000fe2000fffe03f */
[----:B------:R-:W-:Y:S01]  /*1d00*/  IMAD.SHL.U32 R10, R99, 0x80, RZ ;  /* 0x00000080630a7824 */ /* 0x000fe200078e00ff */
[----:B------:R-:W-:Y:S01]  /*1d10*/  ULDC UR7, c[0x0][0x288] ;  /* 0x0000a20000077ab9 */ /* 0x000fe20000000800 */
[----:B0-----:R-:W-:Y:S01]  /*1d20*/  IMAD.MOV.U32 R0, RZ, RZ, -0x1 ;  /* 0xffffffffff007424 */ /* 0x001fe200078e00ff */
[----:B------:R-:W-:Y:S01]  /*1d30*/  UISETP.GT.U32.AND UP0, UPT, UR41, 0x4, UPT ;  /* 0x000000042900788c */ /* 0x000fe2000bf04070 */
[----:B------:R-:W-:-:S03]  /*1d40*/  ISETP.GE.AND P0, PT, R98, UR7, PT ;  /* 0x0000000762007c0c */ /* 0x000fc6000bf06270 */
[----:B------:R-:W-:Y:S02]  /*1d50*/  UISETP.LT.U32.AND UP0, UPT, UR43, 0x5, UP0 ;  /* 0x000000052b00788c */ /* 0x000fe40008701070 */
[----:B------:R-:W-:Y:S02]  /*1d60*/  @UP1 UIMAD.WIDE.U32 UR4, UR41, -0x33333333, URZ ;  /* 0xcccccccd290418a5 */ /* 0x000fe4000f8e003f */
[----:B------:R-:W-:Y:S02]  /*1d70*/  USEL UR6, URZ, 0x1, !UP0 ;  /* 0x000000013f067887 */ /* 0x000fe4000c000000 */
[----:B------:R-:W-:Y:S02]  /*1d80*/  @UP1 USHF.R.U32.HI UR4, URZ, 0x2, UR5 ;  /* 0x000000023f041899 */ /* 0x000fe40008011605 */
[----:B------:R-:W-:Y:S01]  /*1d90*/  ULOP3.LUT UR40, UR40, UR6, URZ, 0x3c, !UPT ;  /* 0x0000000628287292 */ /* 0x000fe2000f8e3c3f */
[----:B------:R-:W-:Y:S02]  /*1da0*/  ULDC UR5, c[0x0][0x284] ;  /* 0x0000a10000057ab9 */ /* 0x000fe40000000800 */
[----:B------:R-:W-:Y:S01]  /*1db0*/  ISETP.GE.OR P0, PT, R10, UR5, P0 ;  /* 0x000000050a007c0c */ /* 0x000fe20008706670 */
[----:B------:R-:W-:-:S12]  /*1dc0*/  @UP1 ULOP3.LUT UR40, UR40, 0x1, UR4, 0x78, !UPT ;  /* 0x0000000128281892 */ /* 0x000fd8000f8e7804 */
[----:B------:R-:W-:Y:S05]  /*1dd0*/  @P0 BRA `(.L_x_28) ;  /* 0x0000003000c80947 */ /* 0x000fea0003800000 */
[----:B------:R-:W0:Y:S01]  /*1de0*/  LDC.64 R12, c[0x0][0x5c8] ;  /* 0x00017200ff0c7b82 */ /* 0x000e220000000a00 */
[----:B------:R-:W-:Y:S01]  /*1df0*/  SHF.R.S32.HI R11, RZ, 0x1f, R97 ;  /* 0x0000001fff0b7819 */ /* 0x000fe20000011461 */
[----:B------:R-:W-:Y:S01]  /*1e00*/  ULDC.64 UR4, c[0x0][0x5d0] ;  /* 0x0001740000047ab9 */ /* 0x000fe20000000a00 */
[----:B------:R-:W-:Y:S01]  /*1e10*/  LOP3.LUT R8, R98, 0x6, R91, 0xf8, !PT ;  /* 0x0000000662087812 */ /* 0x000fe200078ef85b */
[----:B------:R-:W-:Y:S01]  /*1e20*/  IMAD.WIDE R14, R99, 0x80, R22 ;  /* 0x00000080630e7825 */ /* 0x000fe200078e0216 */
[----:B------:R-:W-:Y:S02]  /*1e30*/  BSSY B0, `(.L_x_28) ;  /* 0x000032c000007945 */ /* 0x000fe40003800000 */
[----:B------:R-:W-:Y:S01]  /*1e40*/  SHF.R.S32.HI R9, RZ, 0x1f, R8 ;  /* 0x0000001fff097819 */ /* 0x000fe20000011408 */
[----:B------:R-:W-:Y:S02]  /*1e50*/  IMAD R4, R11, UR4, RZ ;  /* 0x000000040b047c24 */ /* 0x000fe4000f8e02ff */
[----:B------:R-:W-:-:S02]  /*1e60*/  IMAD.IADD R102, R95, 0x1, -R10 ;  /* 0x000000015f667824 */ /* 0x000fc400078e0a0a */
[C---:B------:R-:W-:Y:S02]  /*1e70*/  IMAD R3, R97.reuse, UR5, R4 ;  /* 0x0000000561037c24 */ /* 0x040fe4000f8e0204 */
[----:B------:R-:W-:Y:S01]  /*1e80*/  IMAD.WIDE.U32 R4, R97, UR4, R8 ;  /* 0x0000000461047c25 */ /* 0x000fe2000f8e0008 */
[----:B------:R-:W-:-:S03]  /*1e90*/  ULDC.64 UR4, c[0x0][0x5c0] ;  /* 0x0001700000047ab9 */ /* 0x000fc60000000a00 */
[----:B------:R-:W-:Y:S02]  /*1ea0*/  IMAD.IADD R5, R5, 0x1, R3 ;  /* 0x0000000105057824 */ /* 0x000fe400078e0203 */
[-C--:B0-----:R-:W-:Y:S02]  /*1eb0*/  IMAD R3, R15, R12.reuse, RZ ;  /* 0x0000000c0f037224 */ /* 0x081fe400078e02ff */
[----:B------:R-:W-:-:S04]  /*1ec0*/  IMAD.WIDE.U32 R4, R14, R12, R4 ;  /* 0x0000000c0e047225 */ /* 0x000fc800078e0004 */
[----:B------:R-:W-:Y:S01]  /*1ed0*/  IMAD R3, R14, R13, R3 ;  /* 0x0000000d0e037224 */ /* 0x000fe200078e0203 */
[----:B------:R-:W-:-:S04]  /*1ee0*/  IADD3 R4, P0, R4, UR4, RZ ;  /* 0x0000000404047c10 */ /* 0x000fc8000ff1e0ff */
[----:B------:R-:W-:Y:S01]  /*1ef0*/  IADD3.X R5, R5, UR5, R3, P0, !PT ;  /* 0x0000000505057c10 */ /* 0x000fe200087fe403 */
[----:B------:R-:W-:Y:S01]  /*1f00*/  IMAD.IADD R3, R89, 0x1, -R98 ;  /* 0x0000000159037824 */ /* 0x000fe200078e0a62 */
[----:B-----5:R-:W-:Y:S02]  /*1f10*/  ISETP.NE.AND P0, PT, R88, RZ, PT ;  /* 0x000000ff5800720c */ /* 0x020fe40003f05270 */
[----:B------:R-:W-:-:S04]  /*1f20*/  LEA R6, P1, R12, R4, 0x3 ;  /* 0x000000040c067211 */ /* 0x000fc800078218ff */
[----:B------:R-:W-:-:S07]  /*1f30*/  LEA.HI.X R7, R12, R5, R13, 0x3, P1 ;  /* 0x000000050c077211 */ /* 0x000fce00008f1c0d */
[----:B------:R-:W-:Y:S05]  /*1f40*/  @!P0 BRA `(.L_x_29) ;  /* 0x0000002400608947 */ /* 0x000fea0003800000 */
[----:B------:R-:W0:Y:S01]  /*1f50*/  LDC.64 R98, c[0x0][0x5b0] ;  /* 0x00016c00ff627b82 */ /* 0x000e220000000a00 */
[----:B------:R-:W-:Y:S01]  /*1f60*/  ULDC.64 UR4, c[0x0][0x5b8] ;  /* 0x00016e0000047ab9 */ /* 0x000fe20000000a00 */
[----:B------:R-:W-:Y:S01]  /*1f70*/  ISETP.GE.AND P1, PT, R102, 0x1, PT ;  /* 0x000000016600780c */ /* 0x000fe20003f26270 */
[----:B------:R-:W-:Y:S01]  /*1f80*/  IMAD R10, R11, UR4, RZ ;  /* 0x000000040b0a7c24 */ /* 0x000fe2000f8e02ff */
[----:B------:R-:W-:Y:S01]  /*1f90*/  BSSY B1, `(.L_x_30) ;  /* 0x000000e000017945 */ /* 0x000fe20003800000 */
[----:B------:R-:W-:Y:S01]  /*1fa0*/  IMAD.WIDE.U32 R20, R97, UR4, R8 ;  /* 0x0000000461147c25 */ /* 0x000fe2000f8e0008 */
[----:B------:R-:W-:Y:S02]  /*1fb0*/  ISETP.LT.OR P5, PT, R3, 0x1, !P1 ;  /* 0x000000010300780c */ /* 0x000fe40004fa1670 */
[----:B------:R-:W1:Y:S01]  /*1fc0*/  LDC.64 R100, c[0x0][0x5a8] ;  /* 0x00016a00ff647b82 */ /* 0x000e620000000a00 */
[----:B------:R-:W-:Y:S02]  /*1fd0*/  IMAD R13, R97, UR5, R10 ;  /* 0x00000005610d7c24 */ /* 0x000fe4000f8e020a */
[----:B------:R-:W-:-:S02]  /*1fe0*/  IMAD.MOV.U32 R12, RZ, RZ, R20 ;  /* 0x000000ffff0c7224 */ /* 0x000fc400078e0014 */
[----:B------:R-:W-:Y:S02]  /*1ff0*/  IMAD.IADD R13, R21, 0x1, R13 ;  /* 0x00000001150d7824 */ /* 0x000fe400078e020d */
[-C--:B0-----:R-:W-:Y:S02]  /*2000*/  IMAD R10, R15, R98.reuse, RZ ;  /* 0x000000620f0a7224 */ /* 0x081fe400078e02ff */
[----:B------:R-:W-:-:S04]  /*2010*/  IMAD.WIDE.U32 R8, R14, R98, R12 ;  /* 0x000000620e087225 */ /* 0x000fc800078e000c */
[----:B------:R-:W-:Y:S01]  /*2020*/  IMAD R97, R14, R99, R10 ;  /* 0x000000630e617224 */ /* 0x000fe200078e020a */
[----:B-1----:R-:W-:-:S04]  /*2030*/  IADD3 R8, P0, R8, R100, RZ ;  /* 0x0000006408087210 */ /* 0x002fc80007f1e0ff */
[----:B------:R-:W-:Y:S01]  /*2040*/  IADD3.X R9, R101, R9, R97, P0, !PT ;  /* 0x0000000965097210 */ /* 0x000fe200007fe461 */
[----:B------:R-:W-:Y:S08]  /*2050*/  @P5 BRA `(.L_x_31) ;  /* 0x0000000000045947 */ /* 0x000ff00003800000 */
[----:B------:R0:W5:Y:S02]  /*2060*/  LDG.E.U8 R96, desc[UR38][R8.64] ;  /* 0x0000002608607981 */ /* 0x000164000c1e1100 */
.L_x_31:
[----:B------:R-:W-:Y:S05]  /*2070*/  BSYNC B1 ;  /* 0x0000000000017941 */ /* 0x000fea0003800000 */
.L_x_30:
[----:B-----5:R-:W-:Y:S01]  /*2080*/  LOP3.LUT R15, R96, 0xffff, RZ, 0xc0, !PT ;  /* 0x0000ffff600f7812 */ /* 0x020fe200078ec0ff */
[C---:B------:R-:W-:Y:S01]  /*2090*/  IMAD.SHL.U32 R10, R98.reuse, 0x8, RZ ;  /* 0x00000008620a7824 */ /* 0x040fe200078e00ff */
[----:B------:R-:W-:Y:S01]  /*20a0*/  SHF.L.U64.HI R11, R98, 0x3, R99 ;  /* 0x00000003620b7819 */ /* 0x000fe20000010263 */
[----:B------:R-:W-:Y:S01]  /*20b0*/  BSSY B1, `(.L_x_32) ;  /* 0x000000e000017945 */ /* 0x000fe20003800000 */
[----:B------:R-:W-:Y:S02]  /*20c0*/  PRMT R15, R15, 0x8880, RZ ;  /* 0x000088800f0f7816 */ /* 0x000fe400000000ff */
[----:B------:R-:W-:Y:S01]  /*20d0*/  ISETP.LT.OR P2, PT, R3, 0x2, !P1 ;  /* 0x000000020300780c */ /* 0x000fe20004f41670 */
[----:B------:R-:W-:Y:S01]  /*20e0*/  IMAD.WIDE.U32 R10, R14, R98, R10 ;  /* 0x000000620e0a7225 */ /* 0x000fe200078e000a */
[----:B------:R-:W-:-:S03]  /*20f0*/  ISETP.GE.AND P0, PT, R102, 0x9, PT ;  /* 0x000000096600780c */ /* 0x000fc60003f06270 */
[----:B------:R-:W-:Y:S01]  /*2100*/  IMAD R14, R15, R88, RZ ;  /* 0x000000580f0e7224 */ /* 0x000fe200078e02ff */
[----:B------:R-:W-:Y:S01]  /*2110*/  IADD3 R10, P3, P4, R20, R100, R10 ;  /* 0x00000064140a7210 */ /* 0x000fe20007c7e00a */
[----:B------:R-:W-:Y:S02]  /*2120*/  IMAD.IADD R20, R97, 0x1, R11 ;  /* 0x0000000161147824 */ /* 0x000fe400078e020b */
[----:B------:R-:W-:-:S05]  /*2130*/  @!P5 IMAD R15, R24, R19, R14 ;  /* 0x00000013180fd224 */ /* 0x000fca00078e020e */
[----:B------:R1:W-:Y:S01]  /*2140*/  @!P5 STG.E.U8 desc[UR38][R4.64], R15 ;  /* 0x0000000f0400d986 */ /* 0x0003e2000c101126 */
[----:B------:R-:W-:Y:S05]  /*2150*/  @P2 BRA `(.L_x_33) ;  /* 0x00000000000c2947 */ /* 0x000fea0003800000 */
[----:B------:R-:W1:Y:S02]  /*2160*/  LDG.E.U8 R96, desc[UR38][R8.64+0x1] ;  /* 0x0000012608607981 */ /* 0x000e64000c1e1100 */
[----:B-1----:R-:W-:-:S05]  /*2170*/  PRMT R15, R96, 0x8880, RZ ;  /* 0x00008880600f7816 */ /* 0x002fca00000000ff */
[----:B------:R-:W-:-:S07]  /*2180*/  IMAD R14, R15, R88, RZ ;  /* 0x000000580f0e7224 */ /* 0x000fce00078e02ff */
.L_x_33:
[----:B------:R-:W-:Y:S05]  /*2190*/  BSYNC B1 ;  /* 0x0000000000017941 */ /* 0x000fea0003800000 */
.L_x_32:
[----:B------:R-:W-:Y:S01]  /*21a0*/  ISETP.LT.OR P5, PT, R3, 0x1, !P0 ;  /* 0x000000010300780c */ /* 0x000fe200047a1670 */
[----:B------:R-:W-:Y:S01]  /*21b0*/  @!P2 IMAD R25, R25, R19, R14 ;  /* 0x000000131919a224 */ /* 0x000fe200078e020e */
[----:B------:R-:W-:Y:S01]  /*21c0*/  BSSY B1, `(.L_x_34) ;  /* 0x000000a000017945 */ /* 0x000fe20003800000 */
[----:B------:R-:W-:Y:S02]  /*21d0*/  IADD3.X R11, R13, R101, R20, P3, P4 ;  /* 0x000000650d0b7210 */ /* 0x000fe40001fe8414 */
[C---:B------:R-:W-:Y:S01]  /*21e0*/  ISETP.LT.OR P3, PT, R3.reuse, 0x2, !P0 ;  /* 0x000000020300780c */ /* 0x040fe20004761670 */
[----:B------:R2:W-:Y:S01]  /*21f0*/  @!P2 STG.E.U8 desc[UR38][R4.64+0x1], R25 ;  /* 0x000001190400a986 */ /* 0x0005e2000c101126 */
[C---:B------:R-:W-:Y:S02]  /*2200*/  ISETP.LT.OR P4, PT, R3.reuse, 0x9, !P1 ;  /* 0x000000090300780c */ /* 0x040fe40004f81670 */
[----:B------:R-:W-:-:S04]  /*2210*/  ISETP.LT.OR P2, PT, R3, 0xa, !P1 ;  /* 0x0000000a0300780c */ /* 0x000fc80004f41670 */
[----:B------:R-:W-:Y:S09]  /*2220*/  @P5 BRA `(.L_x_35) ;  /* 0x00000000000c5947 */ /* 0x000ff20003800000 */
[----:B------:R-:W3:Y:S02]  /*2230*/  LDG.E.U8 R96, desc[UR38][R10.64] ;  /* 0x000000260a607981 */ /* 0x000ee4000c1e1100 */
[----:B---3--:R-:W-:-:S05]  /*2240*/  PRMT R13, R96, 0x8880, RZ ;  /* 0x00008880600d7816 */ /* 0x008fca00000000ff */
[----:B------:R-:W-:-:S07]  /*2250*/  IMAD R14, R13, R88, RZ ;  /* 0x000000580d0e7224 */ /* 0x000fce00078e02ff */
.L_x_35:
[----:B------:R-:W-:Y:S05]  /*2260*/  BSYNC B1 ;  /* 0x0000000000017941 */ /* 0x000fea0003800000 */
.L_x_34:
[----:B------:R-:W-:Y:S01]  /*2270*/  @!P5 IMAD R13, R26, R19, R14 ;  /* 0x000000131a0dd224 */ /* 0x000fe200078e020e */
[----:B------:R-:W-:Y:S04]  /*2280*/  BSSY B1, `(.L_x_36) ;  /* 0x0000006000017945 */ /* 0x000fe80003800000 */
[----:B------:R3:W-:Y:S01]  /*2290*/  @!P5 STG.E.U8 desc[UR38][R6.64], R13 ;  /* 0x0000000d0600d986 */ /* 0x0007e2000c101126 */
[----:B------:R-:W-:Y:S05]  /*22a0*/  @P3 BRA `(.L_x_37) ;  /* 0x00000000000c3947 */ /* 0x000fea0003800000 */
[----:B------:R-:W3:Y:S02]  /*22b0*/  LDG.E.U8 R96, desc[UR38][R10.64+0x1] ;  /* 0x000001260a607981 */ /* 0x000ee4000c1e1100 */
[----:B---3--:R-:W-:-:S05]  /*22c0*/  PRMT R13, R96, 0x8880, RZ ;  /* 0x00008880600d7816 */ /* 0x008fca00000000ff */
[----:B------:R-:W-:-:S07]  /*22d0*/  IMAD R14, R13, R88, RZ ;  /* 0x000000580d0e7224 */ /* 0x000fce00078e02ff */
.L_x_37:
[----:B------:R-:W-:Y:S05]  /*22e0*/  BSYNC B1 ;  /* 0x0000000000017941 */ /* 0x000fea0003800000 */
.L_x_36:
[----:B------:R-:W-:Y:S01]  /*22f0*/  @!P3 IMAD R27, R27, R19, R14 ;  /* 0x000000131b1bb224 */ /* 0x000fe200078e020e */
[----:B------:R-:W-:Y:S04]  /*2300*/  BSSY B1, `(.L_x_38) ;  /* 0x0000006000017945 */ /* 0x000fe80003800000 */
[----:B------:R4:W-:Y:S01]  /*2310*/  @!P3 STG.E.U8 desc[UR38][R6.64+0x1], R27 ;  /* 0x0000011b0600b986 */ /* 0x0009e2000c101126 */
[----:B------:R-:W-:Y:S05]  /*2320*/  @P4 BRA `(.L_x_39) ;  /* 0x00000000000c4947 */ /* 0x000fea0003800000 */
[----:B------:R-:W3:Y:S02]  /*2330*/  LDG.E.U8 R96, desc[UR38][R8.64+0x8] ;  /* 0x0000082608607981 */ /* 0x000ee4000c1e1100 */
[----:B---3--:R-:W-:-:S05]  /*2340*/  PRMT R13, R96, 0x8880, RZ ;  /* 0x00008880600d7816 */ /* 0x008fca00000000ff */
[----:B------:R-:W-:-:S07]  /*2350*/  IMAD R14, R13, R88, RZ ;  /* 0x000000580d0e7224 */ /* 0x000fce00078e02ff */
.L_x_39:
[----:B------:R-:W-:Y:S05]  /*2360*/  BSYNC B1 ;  /* 0x0000000000017941 */ /* 0x000fea0003800000 */
.L_x_38:
[----:B---3--:R-:W-:Y:S01]  /*2370*/  @!P4 IMAD R13, R28, R19, R14 ;  /* 0x000000131c0dc224 */ /* 0x008fe200078e020e */
[----:B------:R-:W-:Y:S04]  /*2380*/  BSSY B1, `(.L_x_40) ;  /* 0x0000006000017945 */ /* 0x000fe80003800000 */
[----:B------:R3:W-:Y:S01]  /*2390*/  @!P4 STG.E.U8 desc[UR38][R4.64+0x8], R13 ;  /* 0x0000080d0400c986 */ /* 0x0007e2000c101126 */
[----:B------:R-:W-:Y:S05]  /*23a0*/  @P2 BRA `(.L_x_41) ;  /* 0x00000000000c2947 */ /* 0x000fea0003800000 */
[----:B------:R-:W3:Y:S02]  /*23b0*/  LDG.E.U8 R96, desc[UR38][R8.64+0x9] ;  /* 0x0000092608607981 */ /* 0x000ee4000c1e1100 */
[----:B---3--:R-:W-:-:S05]  /*23c0*/  PRMT R13, R96, 0x8880, RZ ;  /* 0x00008880600d7816 */ /* 0x008fca00000000ff */
[----:B------:R-:W-:-:S07]  /*23d0*/  IMAD R14, R13, R88, RZ ;  /* 0x000000580d0e7224 */ /* 0x000fce00078e02ff */
.L_x_41:
[----:B------:R-:W-:Y:S05]  /*23e0*/  BSYNC B1 ;  /* 0x0000000000017941 */ /* 0x000fea0003800000 */
.L_x_40:
[----:B------:R-:W-:Y:S01]  /*23f0*/  ISETP.LT.OR P4, PT, R3, 0x9, !P0 ;  /* 0x000000090300780c */ /* 0x000fe20004781670 */
[----:B------:R-:W-:Y:S01]  /*2400*/  @!P2 IMAD R29, R29, R19, R14 ;  /* 0x000000131d1da224 */ /* 0x000fe200078e020e */
[----:B------:R-:W-:Y:S01]  /*2410*/  BSSY B1, `(.L_x_42) ;  /* 0x0000009000017945 */ /* 0x000fe20003800000 */
[C---:B------:R-:W-:Y:S02]  /*2420*/  ISETP.LT.OR P3, PT, R3.reuse, 0xa, !P0 ;  /* 0x0000000a0300780c */ /* 0x040fe40004761670 */
[C---:B------:R-:W-:Y:S01]  /*2430*/  ISETP.LT.OR P5, PT, R3.reuse, 0x11, !P1 ;  /* 0x000000110300780c */ /* 0x040fe20004fa1670 */
[----:B------:R0:W-:Y:S01]  /*2440*/  @!P2 STG.E.U8 desc[UR38][R4.64+0x9], R29 ;  /* 0x0000091d0400a986 */ /* 0x0001e2000c101126 */
[----:B------:R-:W-:-:S06]  /*2450*/  ISETP.LT.OR P2, PT, R3, 0x12, !P1 ;  /* 0x000000120300780c */ /* 0x000fcc0004f41670 */
[----:B------:R-:W-:Y:S07]  /*2460*/  @P4 BRA `(.L_x_43) ;  /* 0x00000000000c4947 */ /* 0x000fee0003800000 */
[----:B------:R-:W3:Y:S02]  /*2470*/  LDG.E.U8 R96, desc[UR38][R10.64+0x8] ;  /* 0x000008260a607981 */ /* 0x000ee4000c1e1100 */
[----:B---3--:R-:W-:-:S05]  /*2480*/  PRMT R13, R96, 0x8880, RZ ;  /* 0x00008880600d7816 */ /* 0x008fca00000000ff */
[----:B------:R-:W-:-:S07]  /*2490*/  IMAD R14, R13, R88, RZ ;  /* 0x000000580d0e7224 */ /* 0x000fce00078e02ff */
.L_x_43:
[----:B------:R-:W-:Y:S05]  /*24a0*/  BSYNC B1 ;  /* 0x0000000000017941 */ /* 0x000fea0003800000 */
.L_x_42:
[----:B---3--:R-:W-:Y:S01]  /*24b0*/  @!P4 IMAD R13, R30, R19, R14 ;  /* 0x000000131e0dc224 */ /* 0x008fe200078e020e */
[----:B------:R-:W-:Y:S04]  /*24c0*/  BSSY B1, `(.L_x_44) ;  /* 0x0000006000017945 */ /* 0x000fe80003800000 */
[----:B------:R3:W-:Y:S01]  /*24d0*/  @!P4 STG.E.U8 desc[UR38][R6.64+0x8], R13 ;  /* 0x0000080d0600c986 */ /* 0x0007e2000c101126 */
[----:B------:R-:W-:Y:S05]  /*24e0*/  @P3 BRA `(.L_x_45) ;  /* 0x00000000000c3947 */ /* 0x000fea0003800000 */
[----:B------:R-:W3:Y:S02]  /*24f0*/  LDG.E.U8 R96, desc[UR38][R10.64+0x9] ;  /* 0x000009260a607981 */ /* 0x000ee4000c1e1100 */
[----:B---3--:R-:W-:-:S05]  /*2500*/  PRMT R13, R96, 0x8880, RZ ;  /* 0x00008880600d7816 */ /* 0x008fca00000000ff */
[----:B------:R-:W-:-:S07]  /*2510*/  IMAD R14, R13, R88, RZ ;  /* 0x000000580d0e7224 */ /* 0x000fce00078e02ff */
.L_x_45:
[----:B------:R-:W-:Y:S05]  /*2520*/  BSYNC B1 ;  /* 0x0000000000017941 */ /* 0x000fea0003800000 */
.L_x_44:
[----:B------:R-:W-:Y:S01]  /*2530*/  @!P3 IMAD R31, R31, R19, R14 ;  /* 0x000000131f1fb224 */ /* 0x000fe200078e020e */
[----:B------:R-:W-:Y:S04]  /*2540*/  BSSY B1, `(.L_x_46) ;  /* 0x0000006000017945 */ /* 0x000fe80003800000 */
[----:B------:R0:W-:Y:S01]  /*2550*/  @!P3 STG.E.U8 desc[UR38][R6.64+0x9], R31 ;  /* 0x0000091f0600b986 */ /* 0x0001e2000c101126 */
[----:B------:R-:W-:Y:S05]  /*2560*/  @P5 BRA `(.L_x_47) ;  /* 0x00000000000c5947 */ /* 0x000fea0003800000 */
[----:B------:R-:W3:Y:S02]  /*2570*/  LDG.E.U8 R96, desc[UR38][R8.64+0x10] ;  /* 0x0000102608607981 */ /* 0x000ee4000c1e1100 */
[----:B---3--:R-:W-:-:S05]  /*2580*/  PRMT R13, R96, 0x8880, RZ ;  /* 0x00008880600d7816 */ /* 0x008fca00000000ff */
[----:B------:R-:W-:-:S07]  /*2590*/  IMAD R14, R13, R88, RZ ;  /* 0x000000580d0e7224 */ /* 0x000fce00078e02ff */
.L_x_47:
[----:B------:R-:W-:Y:S05]  /*25a0*/  BSYNC B1 ;  /* 0x0000000000017941 */ /* 0x000fea0003800000 */
.L_x_46:
[----:B---3--:R-:W-:Y:S01]  /*25b0*/  @!P5 IMAD R13, R32, R19, R14 ;  /* 0x00000013200dd224 */ /* 0x008fe200078e020e */
[----:B------:R-:W-:Y:S04]  /*25c0*/  BSSY B1, `(.L_x_48) ;  /* 0x0000006000017945 */ /* 0x000fe80003800000 */
[----:B------:R3:W-:Y:S01]  /*25d0*/  @!P5 STG.E.U8 desc[UR38][R4.64+0x10], R13 ;  /* 0x0000100d0400d986 */ /* 0x0007e2000c101126 */
[----:B------:R-:W-:Y:S05]  /*25e0*/  @P2 BRA `(.L_x_49) ;  /* 0x00000000000c2947 */ /* 0x000fea0003800000 */
[----:B------:R-:W3:Y:S02]  /*25f0*/  LDG.E.U8 R96, desc[UR38][R8.64+0x11] ;  /* 0x0000112608607981 */ /* 0x000ee4000c1e1100 */
[----:B---3--:R-:W-:-:S05]  /*2600*/  PRMT R13, R96, 0x8880, RZ ;  /* 0x00008880600d7816 */ /* 0x008fca00000000ff */
[----:B------:R-:W-:-:S07]  /*2610*/  IMAD R14, R13, R88, RZ ;  /* 0x000000580d0e7224 */ /* 0x000fce00078e02ff */
.L_x_49:
[----:B------:R-:W-:Y:S05]  /*2620*/  BSYNC B1 ;  /* 0x0000000000017941 */ /* 0x000fea0003800000 */
.L_x_48:
        /* <DEDUP_REMOVED lines=11> */
.L_x_51:
[----:B------:R-:W-:Y:S05]  /*26e0*/  BSYNC B1 ;  /* 0x0000000000017941 */ /* 0x000fea0003800000 */
.L_x_50:
[----:B---3--:R-:W-:Y:S01]  /*26f0*/  @!P4 IMAD R13, R34, R19, R14 ;  /* 0x00000013220dc224 */ /* 0x008fe200078e020e */
[----:B------:R-:W-:Y:S04]  /*2700*/  BSSY B1, `(.L_x_52) ;  /* 0x0000006000017945 */ /* 0x000fe80003800000 */
[----:B------:R3:W-:Y:S01]  /*2710*/  @!P4 STG.E.U8 desc[UR38][R6.64+0x10], R13 ;  /* 0x0000100d0600c986 */ /* 0x0007e2000c101126 */
[----:B------:R-:W-:Y:S05]  /*2720*/  @P3 BRA `(.L_x_53) ;  /* 0x00000000000c3947 */ /* 0x000fea0003800000 */
[----:B------:R-:W3:Y:S02]  /*2730*/  LDG.E.U8 R96, desc[UR38][R10.64+0x11] ;  /* 0x000011260a607981 */ /* 0x000ee4000c1e1100 */
[----:B---3--:R-:W-:-:S05]  /*2740*/  PRMT R13, R96, 0x8880, RZ ;  /* 0x00008880600d7816 */ /* 0x008fca00000000ff */
[----:B------:R-:W-:-:S07]  /*2750*/  IMAD R14, R13, R88, RZ ;  /* 0x000000580d0e7224 */ /* 0x000fce00078e02ff */
.L_x_53:
[----:B------:R-:W-:Y:S05]  /*2760*/  BSYNC B1 ;  /* 0x0000000000017941 */ /* 0x000fea0003800000 */
.L_x_52:
[----:B------:R-:W-:Y:S01]  /*2770*/  @!P3 IMAD R35, R35, R19, R14 ;  /* 0x000000132323b224 */ /* 0x000fe200078e020e */
[----:B------:R-:W-:Y:S04]  /*2780*/  BSSY B1, `(.L_x_54) ;  /* 0x0000006000017945 */ /* 0x000fe80003800000 */
[----:B------:R0:W-:Y:S01]  /*2790*/  @!P3 STG.E.U8 desc[UR38][R6.64+0x11], R35 ;  /* 0x000011230600b986 */ /* 0x0001e2000c101126 */
[----:B------:R-:W-:Y:S05]  /*27a0*/  @P5 BRA `(.L_x_55) ;  /* 0x00000000000c5947 */ /* 0x000fea0003800000 */
[----:B------:R-:W3:Y:S02]  /*27b0*/  LDG.E.U8 R96, desc[UR38][R8.64+0x18] ;  /* 0x0000182608607981 */ /* 0x000ee4000c1e1100 */
[----:B---3--:R-:W-:-:S05]  /*27c0*/  PRMT R13, R96, 0x8880, RZ ;  /* 0x00008880600d7816 */ /* 0x008fca00000000ff */
[----:B------:R-:W-:-:S07]  /*27d0*/  IMAD R14, R13, R88, RZ ;  /* 0x000000580d0e7224 */ /* 0x000fce00078e02ff */
.L_x_55:
[----:B------:R-:W-:Y:S05]  /*27e0*/  BSYNC B1 ;  /* 0x0000000000017941 */ /* 0x000fea0003800000 */
.L_x_54:
[----:B---3--:R-:W-:Y:S01]  /*27f0*/  @!P5 IMAD R13, R36, R19, R14 ;  /* 0x00000013240dd224 */ /* 0x008fe200078e020e */
[----:B------:R-:W-:Y:S04]  /*2800*/  BSSY B1, `(.L_x_56) ;  /* 0x0000006000017945 */ /* 0x000fe80003800000 */
[----:B------:R3:W-:Y:S01]  /*2810*/  @!P5 STG.E.U8 desc[UR38][R4.64+0x18], R13 ;  /* 0x0000180d0400d986 */ /* 0x0007e2000c101126 */
[----:B------:R-:W-:Y:S05]  /*2820*/  @P2 BRA `(.L_x_57) ;  /* 0x00000000000c2947 */ /* 0x000fea0003800000 */
[----:B------:R-:W3:Y:S02]  /*2830*/  LDG.E.U8 R96, desc[UR38][R8.64+0x19] ;  /* 0x0000192608607981 */ /* 0x000ee4000c1e1100 */
[----:B---3--:R-:W-:-:S05]  /*2840*/  PRMT R13, R96, 0x8880, RZ ;  /* 0x00008880600d7816 */ /* 0x008fca00000000ff */
[----:B------:R-:W-:-:S07]  /*2850*/  IMAD R14, R13, R88, RZ ;  /* 0x000000580d0e7224 */ /* 0x000fce00078e02ff */
.L_x_57:
[----:B------:R-:W-:Y:S05]  /*2860*/  BSYNC B1 ;  /* 0x0000000000017941 */ /* 0x000fea0003800000 */
.L_x_56:
        /* <DEDUP_REMOVED lines=11> */
.L_x_59:
[----:B------:R-:W-:Y:S05]  /*2920*/  BSYNC B1 ;  /* 0x0000000000017941 */ /* 0x000fea0003800000 */
.L_x_58:
[----:B---3--:R-:W-:Y:S01]  /*2930*/  @!P4 IMAD R13, R38, R19, R14 ;  /* 0x00000013260dc224 */ /* 0x008fe200078e020e */
[----:B------:R-:W-:Y:S04]  /*2940*/  BSSY B1, `(.L_x_60) ;  /* 0x0000006000017945 */ /* 0x000fe80003800000 */
[----:B------:R3:W-:Y:S01]  /*2950*/  @!P4 STG.E.U8 desc[UR38][R6.64+0x18], R13 ;  /* 0x0000180d0600c986 */ /* 0x0007e2000c101126 */
[----:B------:R-:W-:Y:S05]  /*2960*/  @P3 BRA `(.L_x_61) ;  /* 0x00000000000c3947 */ /* 0x000fea0003800000 */
[----:B------:R-:W3:Y:S02]  /*2970*/  LDG.E.U8 R96, desc[UR38][R10.64+0x19] ;  /* 0x000019260a607981 */ /* 0x000ee4000c1e1100 */
[----:B---3--:R-:W-:-:S05]  /*2980*/  PRMT R13, R96, 0x8880, RZ ;  /* 0x00008880600d7816 */ /* 0x008fca00000000ff */
[----:B------:R-:W-:-:S07]  /*2990*/  IMAD R14, R13, R88, RZ ;  /* 0x000000580d0e7224 */ /* 0x000fce00078e02ff */
.L_x_61:
[----:B------:R-:W-:Y:S05]  /*29a0*/  BSYNC B1 ;  /* 0x0000000000017941 */ /* 0x000fea0003800000 */
.L_x_60:
[----:B------:R-:W-:Y:S01]  /*29b0*/  @!P3 IMAD R39, R39, R19, R14 ;  /* 0x000000132727b224 */ /* 0x000fe200078e020e */
[----:B------:R-:W-:Y:S04]  /*29c0*/  BSSY B1, `(.L_x_62) ;  /* 0x0000006000017945 */ /* 0x000fe80003800000 */
[----:B------:R0:W-:Y:S01]  /*29d0*/  @!P3 STG.E.U8 desc[UR38][R6.64+0x19], R39 ;  /* 0x000019270600b986 */ /* 0x0001e2000c101126 */
[----:B------:R-:W-:Y:S05]  /*29e0*/  @P5 BRA `(.L_x_63) ;  /* 0x00000000000c5947 */ /* 0x000fea0003800000 */
[----:B------:R-:W3:Y:S02]  /*29f0*/  LDG.E.U8 R96, desc[UR38][R8.64+0x20] ;  /* 0x0000202608607981 */ /* 0x000ee4000c1e1100 */
[----:B---3--:R-:W-:-:S05]  /*2a00*/  PRMT R13, R96, 0x8880, RZ ;  /* 0x00008880600d7816 */ /* 0x008fca00000000ff */
[----:B------:R-:W-:-:S07]  /*2a10*/  IMAD R14, R13, R88, RZ ;  /* 0x000000580d0e7224 */ /* 0x000fce00078e02ff */
.L_x_63:
[----:B------:R-:W-:Y:S05]  /*2a20*/  BSYNC B1 ;  /* 0x0000000000017941 */ /* 0x000fea0003800000 */
.L_x_62:
[----:B---3--:R-:W-:Y:S01]  /*2a30*/  @!P5 IMAD R13, R40, R19, R14 ;  /* 0x00000013280dd224 */ /* 0x008fe200078e020e */
[----:B------:R-:W-:Y:S04]  /*2a40*/  BSSY B1, `(.L_x_64) ;  /* 0x0000006000017945 */ /* 0x000fe80003800000 */
[----:B------:R3:W-:Y:S01]  /*2a50*/  @!P5 STG.E.U8 desc[UR38][R4.64+0x20], R13 ;  /* 0x0000200d0400d986 */ /* 0x0007e2000c101126 */
[----:B------:R-:W-:Y:S05]  /*2a60*/  @P2 BRA `(.L_x_65) ;  /* 0x00000000000c2947 */ /* 0x000fea0003800000 */
[----:B------:R-:W3:Y:S02]  /*2a70*/  LDG.E.U8 R96, desc[UR38][R8.64+0x21] ;  /* 0x0000212608607981 */ /* 0x000ee4000c1e1100 */
[----:B---3--:R-:W-:-:S05]  /*2a80*/  PRMT R13, R96, 0x8880, RZ ;  /* 0x00008880600d7816 */ /* 0x008fca00000000ff */
[----:B------:R-:W-:-:S07]  /*2a90*/  IMAD R14, R13, R88, RZ ;  /* 0x000000580d0e7224 */ /* 0x000fce00078e02ff */
.L_x_65:
[----:B------:R-:W-:Y:S05]  /*2aa0*/  BSYNC B1 ;  /* 0x0000000000017941 */ /* 0x000fea0003800000 */
.L_x_64:
        /* <DEDUP_REMOVED lines=11> */
.L_x_67:
[----:B------:R-:W-:Y:S05]  /*2b60*/  BSYNC B1 ;  /* 0x0000000000017941 */ /* 0x000fea0003800000 */
.L_x_66:
[----:B---3--:R-:W-:Y:S01]  /*2b70*/  @!P4 IMAD R13, R42, R19, R14 ;  /* 0x000000132a0dc224 */ /* 0x008fe200078e020e */
[----:B------:R-:W-:Y:S04]  /*2b80*/  BSSY B1, `(.L_x_68) ;  /* 0x0000006000017945 */ /* 0x000fe80003800000 */
[----:B------:R3:W-:Y:S01]  /*2b90*/  @!P4 STG.E.U8 desc[UR38][R6.64+0x20], R13 ;  /* 0x0000200d0600c986 */ /* 0x0007e2000c101126 */
[----:B------:R-:W-:Y:S05]  /*2ba0*/  @P3 BRA `(.L_x_69) ;  /* 0x00000000000c3947 */ /* 0x000fea0003800000 */
[----:B------:R-:W3:Y:S02]  /*2bb0*/  LDG.E.U8 R96, desc[UR38][R10.64+0x21] ;  /* 0x000021260a607981 */ /* 0x000ee4000c1e1100 */
[----:B---3--:R-:W-:-:S05]  /*2bc0*/  PRMT R13, R96, 0x8880, RZ ;  /* 0x00008880600d7816 */ /* 0x008fca00000000ff */
[----:B------:R-:W-:-:S07]  /*2bd0*/  IMAD R14, R13, R88, RZ ;  /* 0x000000580d0e7224 */ /* 0x000fce00078e02ff */
.L_x_69:
[----:B------:R-:W-:Y:S05]  /*2be0*/  BSYNC B1 ;  /* 0x0000000000017941 */ /* 0x000fea0003800000 */
.L_x_68:
[----:B------:R-:W-:Y:S01]  /*2bf0*/  @!P3 IMAD R43, R43, R19, R14 ;  /* 0x000000132b2bb224 */ /* 0x000fe200078e020e */
[----:B------:R-:W-:Y:S04]  /*2c00*/  BSSY B1, `(.L_x_70) ;  /* 0x0000006000017945 */ /* 0x000fe80003800000 */
[----:B------:R0:W-:Y:S01]  /*2c10*/  @!P3 STG.E.U8 desc[UR38][R6.64+0x21], R43 ;  /* 0x0000212b0600b986 */ /* 0x0001e2000c101126 */
[----:B------:R-:W-:Y:S05]  /*2c20*/  @P5 BRA `(.L_x_71) ;  /* 0x00000000000c5947 */ /* 0x000fea0003800000 */
[----:B------:R-:W3:Y:S02]  /*2c30*/  LDG.E.U8 R96, desc[UR38][R8.64+0x28] ;  /* 0x0000282608607981 */ /* 0x000ee4000c1e1100 */
[----:B---3--:R-:W-:-:S05]  /*2c40*/  PRMT R13, R96, 0x8880, RZ ;  /* 0x00008880600d7816 */ /* 0x008fca00000000ff */
[----:B------:R-:W-:-:S07]  /*2c50*/  IMAD R14, R13, R88, RZ ;  /* 0x000000580d0e7224 */ /* 0x000fce00078e02ff */
.L_x_71:
[----:B------:R-:W-:Y:S05]  /*2c60*/  BSYNC B1 ;  /* 0x0000000000017941 */ /* 0x000fea0003800000 */
.L_x_70:
[----:B---3--:R-:W-:Y:S01]  /*2c70*/  @!P5 IMAD R13, R44, R19, R14 ;  /* 0x000000132c0dd224 */ /* 0x008fe200078e020e */
[----:B------:R-:W-:Y:S04]  /*2c80*/  BSSY B1, `(.L_x_72) ;  /* 0x0000006000017945 */ /* 0x000fe80003800000 */
[----:B------:R3:W-:Y:S01]  /*2c90*/  @!P5 STG.E.U8 desc[UR38][R4.64+0x28], R13 ;  /* 0x0000280d0400d986 */ /* 0x0007e2000c101126 */
[----:B------:R-:W-:Y:S05]  /*2ca0*/  @P2 BRA `(.L_x_73) ;  /* 0x00000000000c2947 */ /* 0x000fea0003800000 */
[----:B------:R-:W3:Y:S02]  /*2cb0*/  LDG.E.U8 R96, desc[UR38][R8.64+0x29] ;  /* 0x0000292608607981 */ /* 0x000ee4000c1e1100 */
[----:B---3--:R-:W-:-:S05]  /*2cc0*/  PRMT R13, R96, 0x8880, RZ ;  /* 0x00008880600d7816 */ /* 0x008fca00000000ff */
[----:B------:R-:W-:-:S07]  /*2cd0*/  IMAD R14, R13, R88, RZ ;  /* 0x000000580d0e7224 */ /* 0x000fce00078e02ff */
.L_x_73:
[----:B------:R-:W-:Y:S05]  /*2ce0*/  BSYNC B1 ;  /* 0x0000000000017941 */ /* 0x000fea0003800000 */
.L_x_72:
        /* <DEDUP_REMOVED lines=11> */
.L_x_75:
[----:B------:R-:W-:Y:S05]  /*2da0*/  BSYNC B1 ;  /* 0x0000000000017941 */ /* 0x000fea0003800000 */
.L_x_74:
[----:B---3--:R-:W-:Y:S01]  /*2db0*/  @!P4 IMAD R13, R46, R19, R14 ;  /* 0x000000132e0dc224 */ /* 0x008fe200078e020e */
[----:B------:R-:W-:Y:S04]  /*2dc0*/  BSSY B1, `(.L_x_76) ;  /* 0x0000006000017945 */ /* 0x000fe80003800000 */
[----:B------:R3:W-:Y:S01]  /*2dd0*/  @!P4 STG.E.U8 desc[UR38][R6.64+0x28], R13 ;  /* 0x0000280d0600c986 */ /* 0x0007e2000c101126 */
[----:B------:R-:W-:Y:S05]  /*2de0*/  @P3 BRA `(.L_x_77) ;  /* 0x00000000000c3947 */ /* 0x000fea0003800000 */
[----:B------:R-:W3:Y:S02]  /*2df0*/  LDG.E.U8 R96, desc[UR38][R10.64+0x29] ;  /* 0x000029260a607981 */ /* 0x000ee4000c1e1100 */
[----:B---3--:R-:W-:-:S05]  /*2e00*/  PRMT R13, R96, 0x8880, RZ ;  /* 0x00008880600d7816 */ /* 0x008fca00000000ff */
[----:B------:R-:W-:-:S07]  /*2e10*/  IMAD R14, R13, R88, RZ ;  /* 0x000000580d0e7224 */ /* 0x000fce00078e02ff */
.L_x_77:
[----:B------:R-:W-:Y:S05]  /*2e20*/  BSYNC B1 ;  /* 0x0000000000017941 */ /* 0x000fea0003800000 */
.L_x_76:
[----:B------:R-:W-:Y:S01]  /*2e30*/  @!P3 IMAD R47, R47, R19, R14 ;  /* 0x000000132f2fb224 */ /* 0x000fe200078e020e */
[----:B------:R-:W-:Y:S04]  /*2e40*/  BSSY B1, `(.L_x_78) ;  /* 0x0000006000017945 */ /* 0x000fe80003800000 */
[----:B------:R0:W-:Y:S01]  /*2e50*/  @!P3 STG.E.U8 desc[UR38][R6.64+0x29], R47 ;  /* 0x0000292f0600b986 */ /* 0x0001e2000c101126 */
[----:B------:R-:W-:Y:S05]  /*2e60*/  @P5 BRA `(.L_x_79) ;  /* 0x00000000000c5947 */ /* 0x000fea0003800000 */
[----:B------:R-:W3:Y:S02]  /*2e70*/  LDG.E.U8 R96, desc[UR38][R8.64+0x30] ;  /* 0x0000302608607981 */ /* 0x000ee4000c1e1100 */
[----:B---3--:R-:W-:-:S05]  /*2e80*/  PRMT R13, R96, 0x8880, RZ ;  /* 0x00008880600d7816 */ /* 0x008fca00000000ff */
[----:B------:R-:W-:-:S07]  /*2e90*/  IMAD R14, R13, R88, RZ ;  /* 0x000000580d0e7224 */ /* 0x000fce00078e02ff */
.L_x_79:
[----:B------:R-:W-:Y:S05]  /*2ea0*/  BSYNC B1 ;  /* 0x0000000000017941 */ /* 0x000fea0003800000 */
.L_x_78:
[----:B---3--:R-:W-:Y:S01]  /*2eb0*/  @!P5 IMAD R13, R48, R19, R14 ;  /* 0x00000013300dd224 */ /* 0x008fe200078e020e */
[----:B------:R-:W-:Y:S04]  /*2ec0*/  BSSY B1, `(.L_x_80) ;  /* 0x0000006000017945 */ /* 0x000fe80003800000 */
[----:B------:R3:W-:Y:S01]  /*2ed0*/  @!P5 STG.E.U8 desc[UR38][R4.64+0x30], R13 ;  /* 0x0000300d0400d986 */ /* 0x0007e2000c101126 */
[----:B------:R-:W-:Y:S05]  /*2ee0*/  @P2 BRA `(.L_x_81) ;  /* 0x00000000000c2947 */ /* 0x000fea0003800000 */
[----:B------:R-:W3:Y:S02]  /*2ef0*/  LDG.E.U8 R96, desc[UR38][R8.64+0x31] ;  /* 0x0000312608607981 */ /* 0x000ee4000c1e1100 */
[----:B---3--:R-:W-:-:S05]  /*2f00*/  PRMT R13, R96, 0x8880, RZ ;  /* 0x00008880600d7816 */ /* 0x008fca00000000ff */
[----:B------:R-:W-:-:S07]  /*2f10*/  IMAD R14, R13, R88, RZ ;  /* 0x000000580d0e7224 */ /* 0x000fce00078e02ff */
.L_x_81:
[----:B------:R-:W-:Y:S05]  /*2f20*/  BSYNC B1 ;  /* 0x0000000000017941 */ /* 0x000fea0003800000 */
.L_x_80:
        /* <DEDUP_REMOVED lines=11> */
.L_x_83:
[----:B------:R-:W-:Y:S05]  /*2fe0*/  BSYNC B1 ;  /* 0x0000000000017941 */ /* 0x000fea0003800000 */
.L_x_82:
[----:B---3--:R-:W-:Y:S01]  /*2ff0*/  @!P4 IMAD R13, R50, R19, R14 ;  /* 0x00000013320dc224 */ /* 0x008fe200078e020e */
[----:B------:R-:W-:Y:S04]  /*3000*/  BSSY B1, `(.L_x_84) ;  /* 0x0000006000017945 */ /* 0x000fe80003800000 */
[----:B------:R3:W-:Y:S01]  /*3010*/  @!P4 STG.E.U8 desc[UR38][R6.64+0x30], R13 ;  /* 0x0000300d0600c986 */ /* 0x0007e2000c101126 */
[----:B------:R-:W-:Y:S05]  /*3020*/  @P3 BRA `(.L_x_85) ;  /* 0x00000000000c3947 */ /* 0x000fea0003800000 */
[----:B------:R-:W3:Y:S02]  /*3030*/  LDG.E.U8 R96, desc[UR38][R10.64+0x31] ;  /* 0x000031260a607981 */ /* 0x000ee4000c1e1100 */
[----:B---3--:R-:W-:-:S05]  /*3040*/  PRMT R13, R96, 0x8880, RZ ;  /* 0x00008880600d7816 */ /* 0x008fca00000000ff */
[----:B------:R-:W-:-:S07]  /*3050*/  IMAD R14, R13, R88, RZ ;  /* 0x000000580d0e7224 */ /* 0x000fce00078e02ff */
.L_x_85:
[----:B------:R-:W-:Y:S05]  /*3060*/  BSYNC B1 ;  /* 0x0000000000017941 */ /* 0x000fea0003800000 */
.L_x_84:
[----:B------:R-:W-:Y:S01]  /*3070*/  @!P3 IMAD R51, R51, R19, R14 ;  /* 0x000000133333b224 */ /* 0x000fe200078e020e */
[----:B------:R-:W-:Y:S04]  /*3080*/  BSSY B1, `(.L_x_86) ;  /* 0x0000006000017945 */ /* 0x000fe80003800000 */
[----:B------:R0:W-:Y:S01]  /*3090*/  @!P3 STG.E.U8 desc[UR38][R6.64+0x31], R51 ;  /* 0x000031330600b986 */ /* 0x0001e2000c101126 */
[----:B------:R-:W-:Y:S05]  /*30a0*/  @P5 BRA `(.L_x_87) ;  /* 0x00000000000c5947 */ /* 0x000fea0003800000 */
[----:B------:R-:W3:Y:S02]  /*30b0*/  LDG.E.U8 R96, desc[UR38][R8.64+0x38] ;  /* 0x0000382608607981 */ /* 0x000ee4000c1e1100 */
[----:B---3--:R-:W-:-:S05]  /*30c0*/  PRMT R13, R96, 0x8880, RZ ;  /* 0x00008880600d7816 */ /* 0x008fca00000000ff */
[----:B------:R-:W-:-:S07]  /*30d0*/  IMAD R14, R13, R88, RZ ;  /* 0x000000580d0e7224 */ /* 0x000fce00078e02ff */
.L_x_87:
[----:B------:R-:W-:Y:S05]  /*30e0*/  BSYNC B1 ;  /* 0x0000000000017941 */ /* 0x000fea0003800000 */
.L_x_86:
[----:B---3--:R-:W-:Y:S01]  /*30f0*/  @!P5 IMAD R13, R52, R19, R14 ;  /* 0x00000013340dd224 */ /* 0x008fe200078e020e */
[----:B------:R-:W-:Y:S04]  /*3100*/  BSSY B1, `(.L_x_88) ;  /* 0x0000006000017945 */ /* 0x000fe80003800000 */
[----:B------:R3:W-:Y:S01]  /*3110*/  @!P5 STG.E.U8 desc[UR38][R4.64+0x38], R13 ;  /* 0x0000380d0400d986 */ /* 0x0007e2000c101126 */
[----:B------:R-:W-:Y:S05]  /*3120*/  @P2 BRA `(.L_x_89) ;  /* 0x00000000000c2947 */ /* 0x000fea0003800000 */
[----:B------:R-:W3:Y:S02]  /*3130*/  LDG.E.U8 R96, desc[UR38][R8.64+0x39] ;  /* 0x0000392608607981 */ /* 0x000ee4000c1e1100 */
[----:B---3--:R-:W-:-:S05]  /*3140*/  PRMT R13, R96, 0x8880, RZ ;  /* 0x00008880600d7816 */ /* 0x008fca00000000ff */
[----:B------:R-:W-:-:S07]  /*3150*/  IMAD R14, R13, R88, RZ ;  /* 0x000000580d0e7224 */ /* 0x000fce00078e02ff */
.L_x_89:
[----:B------:R-:W-:Y:S05]  /*3160*/  BSYNC B1 ;  /* 0x0000000000017941 */ /* 0x000fea0003800000 */
.L_x_88:
        /* <DEDUP_REMOVED lines=11> */
.L_x_91:
[----:B------:R-:W-:Y:S05]  /*3220*/  BSYNC B1 ;  /* 0x0000000000017941 */ /* 0x000fea0003800000 */
.L_x_90:
[----:B---3--:R-:W-:Y:S01]  /*3230*/  @!P4 IMAD R13, R54, R19, R14 ;  /* 0x00000013360dc224 */ /* 0x008fe200078e020e */
[----:B------:R-:W-:Y:S04]  /*3240*/  BSSY B1, `(.L_x_92) ;  /* 0x0000006000017945 */ /* 0x000fe80003800000 */
[----:B------:R3:W-:Y:S01]  /*3250*/  @!P4 STG.E.U8 desc[UR38][R6.64+0x38], R13 ;  /* 0x0000380d0600c986 */ /* 0x0007e2000c101126 */
[----:B------:R-:W-:Y:S05]  /*3260*/  @P3 BRA `(.L_x_93) ;  /* 0x00000000000c3947 */ /* 0x000fea0003800000 */
[----:B------:R-:W3:Y:S02]  /*3270*/  LDG.E.U8 R96, desc[UR38][R10.64+0x39] ;  /* 0x000039260a607981 */ /* 0x000ee4000c1e1100 */
[----:B---3--:R-:W-:-:S05]  /*3280*/  PRMT R13, R96, 0x8880, RZ ;  /* 0x00008880600d7816 */ /* 0x008fca00000000ff */
[----:B------:R-:W-:-:S07]  /*3290*/  IMAD R14, R13, R88, RZ ;  /* 0x000000580d0e7224 */ /* 0x000fce00078e02ff */
.L_x_93:
[----:B------:R-:W-:Y:S05]  /*32a0*/  BSYNC B1 ;  /* 0x0000000000017941 */ /* 0x000fea0003800000 */
.L_x_92:
[----:B------:R-:W-:Y:S01]  /*32b0*/  @!P3 IMAD R55, R55, R19, R14 ;  /* 0x000000133737b224 */ /* 0x000fe200078e020e */
[----:B------:R-:W-:Y:S04]  /*32c0*/  BSSY B1, `(.L_x_94) ;  /* 0x0000006000017945 */ /* 0x000fe80003800000 */
[----:B------:R0:W-:Y:S01]  /*32d0*/  @!P3 STG.E.U8 desc[UR38][R6.64+0x39], R55 ;  /* 0x000039370600b986 */ /* 0x0001e2000c101126 */
[----:B------:R-:W-:Y:S05]  /*32e0*/  @P5 BRA `(.L_x_95) ;  /* 0x00000000000c5947 */ /* 0x000fea0003800000 */
[----:B------:R-:W3:Y:S02]  /*32f0*/  LDG.E.U8 R96, desc[UR38][R8.64+0x40] ;  /* 0x0000402608607981 */ /* 0x000ee4000c1e1100 */
[----:B---3--:R-:W-:-:S05]  /*3300*/  PRMT R13, R96, 0x8880, RZ ;  /* 0x00008880600d7816 */ /* 0x008fca00000000ff */
[----:B------:R-:W-:-:S07]  /*3310*/  IMAD R14, R13, R88, RZ ;  /* 0x000000580d0e7224 */ /* 0x000fce00078e02ff */
.L_x_95:
[----:B------:R-:W-:Y:S05]  /*3320*/  BSYNC B1 ;  /* 0x0000000000017941 */ /* 0x000fea0003800000 */
.L_x_94:
[----:B---3--:R-:W-:Y:S01]  /*3330*/  @!P5 IMAD R13, R56, R19, R14 ;  /* 0x00000013380dd224 */ /* 0x008fe200078e020e */
[----:B------:R-:W-:Y:S04]  /*3340*/  BSSY B1, `(.L_x_96) ;  /* 0x0000006000017945 */ /* 0x000fe80003800000 */
[----:B------:R3:W-:Y:S01]  /*3350*/  @!P5 STG.E.U8 desc[UR38][R4.64+0x40], R13 ;  /* 0x0000400d0400d986 */ /* 0x0007e2000c101126 */
[----:B------:R-:W-:Y:S05]  /*3360*/  @P2 BRA `(.L_x_97) ;  /* 0x00000000000c2947 */ /* 0x000fea0003800000 */
[----:B------:R-:W3:Y:S02]  /*3370*/  LDG.E.U8 R96, desc[UR38][R8.64+0x41] ;  /* 0x0000412608607981 */ /* 0x000ee4000c1e1100 */
[----:B---3--:R-:W-:-:S05]  /*3380*/  PRMT R13, R96, 0x8880, RZ ;  /* 0x00008880600d7816 */ /* 0x008fca00000000ff */
[----:B------:R-:W-:-:S07]  /*3390*/  IMAD R14, R13, R88, RZ ;  /* 0x000000580d0e7224 */ /* 0x000fce00078e02ff */
.L_x_97:
[----:B------:R-:W-:Y:S05]  /*33a0*/  BSYNC B1 ;  /* 0x0000000000017941 */ /* 0x000fea0003800000 */
.L_x_96:
        /* <DEDUP_REMOVED lines=11> */
.L_x_99:
[----:B------:R-:W-:Y:S05]  /*3460*/  BSYNC B1 ;  /* 0x0000000000017941 */ /* 0x000fea0003800000 */
.L_x_98:
[----:B---3--:R-:W-:Y:S01]  /*3470*/  @!P4 IMAD R13, R58, R19, R14 ;  /* 0x000000133a0dc224 */ /* 0x008fe200078e020e */
[----:B------:R-:W-:Y:S04]  /*3480*/  BSSY B1, `(.L_x_100) ;  /* 0x0000006000017945 */ /* 0x000fe80003800000 */
[----:B------:R3:W-:Y:S01]  /*3490*/  @!P4 STG.E.U8 desc[UR38][R6.64+0x40], R13 ;  /* 0x0000400d0600c986 */ /* 0x0007e2000c101126 */
[----:B------:R-:W-:Y:S05]  /*34a0*/  @P3 BRA `(.L_x_101) ;  /* 0x00000000000c3947 */ /* 0x000fea0003800000 */
[----:B------:R-:W3:Y:S02]  /*34b0*/  LDG.E.U8 R96, desc[UR38][R10.64+0x41] ;  /* 0x000041260a607981 */ /* 0x000ee4000c1e1100 */
[----:B---3--:R-:W-:-:S05]  /*34c0*/  PRMT R13, R96, 0x8880, RZ ;  /* 0x00008880600d7816 */ /* 0x008fca00000000ff */
[----:B------:R-:W-:-:S07]  /*34d0*/  IMAD R14, R13, R88, RZ ;  /* 0x000000580d0e7224 */ /* 0x000fce00078e02ff */
.L_x_101:
[----:B------:R-:W-:Y:S05]  /*34e0*/  BSYNC B1 ;  /* 0x0000000000017941 */ /* 0x000fea0003800000 */
.L_x_100:
[----:B------:R-:W-:Y:S01]  /*34f0*/  @!P3 IMAD R59, R59, R19, R14 ;  /* 0x000000133b3bb224 */ /* 0x000fe200078e020e */
[----:B------:R-:W-:Y:S04]  /*3500*/  BSSY B1, `(.L_x_102) ;  /* 0x0000006000017945 */ /* 0x000fe80003800000 */
[----:B------:R0:W-:Y:S01]  /*3510*/  @!P3 STG.E.U8 desc[UR38][R6.64+0x41], R59 ;  /* 0x0000413b0600b986 */ /* 0x0001e2000c101126 */
[----:B------:R-:W-:Y:S05]  /*3520*/  @P5 BRA `(.L_x_103) ;  /* 0x00000000000c5947 */ /* 0x000fea0003800000 */
[----:B------:R-:W3:Y:S02]  /*3530*/  LDG.E.U8 R96, desc[UR38][R8.64+0x48] ;  /* 0x0000482608607981 */ /* 0x000ee4000c1e1100 */
[----:B---3--:R-:W-:-:S05]  /*3540*/  PRMT R13, R96, 0x8880, RZ ;  /* 0x00008880600d7816 */ /* 0x008fca00000000ff */
[----:B------:R-:W-:-:S07]  /*3550*/  IMAD R14, R13, R88, RZ ;  /* 0x000000580d0e7224 */ /* 0x000fce00078e02ff */
.L_x_103:
[----:B------:R-:W-:Y:S05]  /*3560*/  BSYNC B1 ;  /* 0x0000000000017941 */ /* 0x000fea0003800000 */
.L_x_102:
[----:B---3--:R-:W-:Y:S01]  /*3570*/  @!P5 IMAD R13, R60, R19, R14 ;  /* 0x000000133c0dd224 */ /* 0x008fe200078e020e */
[----:B------:R-:W-:Y:S04]  /*3580*/  BSSY B1, `(.L_x_104) ;  /* 0x0000006000017945 */ /* 0x000fe80003800000 */
[----:B------:R3:W-:Y:S01]  /*3590*/  @!P5 STG.E.U8 desc[UR38][R4.64+0x48], R13 ;  /* 0x0000480d0400d986 */ /* 0x0007e2000c101126 */
[----:B------:R-:W-:Y:S05]  /*35a0*/  @P2 BRA `(.L_x_105) ;  /* 0x00000000000c2947 */ /* 0x000fea0003800000 */
[----:B------:R-:W3:Y:S02]  /*35b0*/  LDG.E.U8 R96, desc[UR38][R8.64+0x49] ;  /* 0x0000492608607981 */ /* 0x000ee4000c1e1100 */
[----:B---3--:R-:W-:-:S05]  /*35c0*/  PRMT R13, R96, 0x8880, RZ ;  /* 0x00008880600d7816 */ /* 0x008fca00000000ff */
[----:B------:R-:W-:-:S07]  /*35d0*/  IMAD R14, R13, R88, RZ ;  /* 0x000000580d0e7224 */ /* 0x000fce00078e02ff */
.L_x_105:
[----:B------:R-:W-:Y:S05]  /*35e0*/  BSYNC B1 ;  /* 0x0000000000017941 */ /* 0x000fea0003800000 */
.L_x_104:
        /* <DEDUP_REMOVED lines=11> */
.L_x_107:
[----:B------:R-:W-:Y:S05]  /*36a0*/  BSYNC B1 ;  /* 0x0000000000017941 */ /* 0x000fea0003800000 */
.L_x_106:
[----:B---3--:R-:W-:Y:S01]  /*36b0*/  @!P4 IMAD R13, R62, R19, R14 ;  /* 0x000000133e0dc224 */ /* 0x008fe200078e020e */
[----:B------:R-:W-:Y:S04]  /*36c0*/  BSSY B1, `(.L_x_108) ;  /* 0x0000006000017945 */ /* 0x000fe80003800000 */
[----:B------:R3:W-:Y:S01]  /*36d0*/  @!P4 STG.E.U8 desc[UR38][R6.64+0x48], R13 ;  /* 0x0000480d0600c986 */ /* 0x0007e2000c101126 */
[----:B------:R-:W-:Y:S05]  /*36e0*/  @P3 BRA `(.L_x_109) ;  /* 0x00000000000c3947 */ /* 0x000fea0003800000 */
[----:B------:R-:W3:Y:S02]  /*36f0*/  LDG.E.U8 R96, desc[UR38][R10.64+0x49] ;  /* 0x000049260a607981 */ /* 0x000ee4000c1e1100 */
[----:B---3--:R-:W-:-:S05]  /*3700*/  PRMT R13, R96, 0x8880, RZ ;  /* 0x00008880600d7816 */ /* 0x008fca00000000ff */
[----:B------:R-:W-:-:S07]  /*3710*/  IMAD R14, R13, R88, RZ ;  /* 0x000000580d0e7224 */ /* 0x000fce00078e02ff */
.L_x_109:
[----:B------:R-:W-:Y:S05]  /*3720*/  BSYNC B1 ;  /* 0x0000000000017941 */ /* 0x000fea0003800000 */
.L_x_108:
[----:B------:R-:W-:Y:S01]  /*3730*/  @!P3 IMAD R63, R63, R19, R14 ;  /* 0x000000133f3fb224 */ /* 0x000fe200078e020e */
[----:B------:R-:W-:Y:S04]  /*3740*/  BSSY B1, `(.L_x_110) ;  /* 0x0000006000017945 */ /* 0x000fe80003800000 */
[----:B------:R0:W-:Y:S01]  /*3750*/  @!P3 STG.E.U8 desc[UR38][R6.64+0x49], R63 ;  /* 0x0000493f0600b986 */ /* 0x0001e2000c101126 */
[----:B------:R-:W-:Y:S05]  /*3760*/  @P5 BRA `(.L_x_111) ;  /* 0x00000000000c5947 */ /* 0x000fea0003800000 */
[----:B------:R-:W3:Y:S02]  /*3770*/  LDG.E.U8 R96, desc[UR38][R8.64+0x50] ;  /* 0x0000502608607981 */ /* 0x000ee4000c1e1100 */
[----:B---3--:R-:W-:-:S05]  /*3780*/  PRMT R13, R96, 0x8880, RZ ;  /* 0x00008880600d7816 */ /* 0x008fca00000000ff */
[----:B------:R-:W-:-:S07]  /*3790*/  IMAD R14, R13, R88, RZ ;  /* 0x000000580d0e7224 */ /* 0x000fce00078e02ff */
.L_x_111:
[----:B------:R-:W-:Y:S05]  /*37a0*/  BSYNC B1 ;  /* 0x0000000000017941 */ /* 0x000fea0003800000 */
.L_x_110:
[----:B---3--:R-:W-:Y:S01]  /*37b0*/  @!P5 IMAD R13, R64, R19, R14 ;  /* 0x00000013400dd224 */ /* 0x008fe200078e020e */
[----:B------:R-:W-:Y:S04]  /*37c0*/  BSSY B1, `(.L_x_112) ;  /* 0x0000006000017945 */ /* 0x000fe80003800000 */
[----:B------:R3:W-:Y:S01]  /*37d0*/  @!P5 STG.E.U8 desc[UR38][R4.64+0x50], R13 ;  /* 0x0000500d0400d986 */ /* 0x0007e2000c101126 */
[----:B------:R-:W-:Y:S05]  /*37e0*/  @P2 BRA `(.L_x_113) ;  /* 0x00000000000c2947 */ /* 0x000fea0003800000 */
[----:B------:R-:W3:Y:S02]  /*37f0*/  LDG.E.U8 R96, desc[UR38][R8.64+0x51] ;  /* 0x0000512608607981 */ /* 0x000ee4000c1e1100 */
[----:B---3--:R-:W-:-:S05]  /*3800*/  PRMT R13, R96, 0x8880, RZ ;  /* 0x00008880600d7816 */ /* 0x008fca00000000ff */
[----:B------:R-:W-:-:S07]  /*3810*/  IMAD R14, R13, R88, RZ ;  /* 0x000000580d0e7224 */ /* 0x000fce00078e02ff */
.L_x_113:
[----:B------:R-:W-:Y:S05]  /*3820*/  BSYNC B1 ;  /* 0x0000000000017941 */ /* 0x000fea0003800000 */
.L_x_112:
        /* <DEDUP_REMOVED lines=11> */
.L_x_115:
[----:B------:R-:W-:Y:S05]  /*38e0*/  BSYNC B1 ;  /* 0x0000000000017941 */ /* 0x000fea0003800000 */
.L_x_114:
[----:B---3--:R-:W-:Y:S01]  /*38f0*/  @!P4 IMAD R13, R66, R19, R14 ;  /* 0x00000013420dc224 */ /* 0x008fe200078e020e */
[----:B------:R-:W-:Y:S04]  /*3900*/  BSSY B1, `(.L_x_116) ;  /* 0x0000006000017945 */ /* 0x000fe80003800000 */
[----:B------:R3:W-:Y:S01]  /*3910*/  @!P4 STG.E.U8 desc[UR38][R6.64+0x50], R13 ;  /* 0x0000500d0600c986 */ /* 0x0007e2000c101126 */
[----:B------:R-:W-:Y:S05]  /*3920*/  @P3 BRA `(.L_x_117) ;  /* 0x00000000000c3947 */ /* 0x000fea0003800000 */
[----:B------:R-:W3:Y:S02]  /*3930*/  LDG.E.U8 R96, desc[UR38][R10.64+0x51] ;  /* 0x000051260a607981 */ /* 0x000ee4000c1e1100 */
[----:B---3--:R-:W-:-:S05]  /*3940*/  PRMT R13, R96, 0x8880, RZ ;  /* 0x00008880600d7816 */ /* 0x008fca00000000ff */
[----:B------:R-:W-:-:S07]  /*3950*/  IMAD R14, R13, R88, RZ ;  /* 0x000000580d0e7224 */ /* 0x000fce00078e02ff */
.L_x_117:
[----:B------:R-:W-:Y:S05]  /*3960*/  BSYNC B1 ;  /* 0x0000000000017941 */ /* 0x000fea0003800000 */
.L_x_116:
[----:B------:R-:W-:Y:S01]  /*3970*/  @!P3 IMAD R67, R67, R19, R14 ;  /* 0x000000134343b224 */ /* 0x000fe200078e020e */
[----:B------:R-:W-:Y:S04]  /*3980*/  BSSY B1, `(.L_x_118) ;  /* 0x0000006000017945 */ /* 0x000fe80003800000 */
[----:B------:R0:W-:Y:S01]  /*3990*/  @!P3 STG.E.U8 desc[UR38][R6.64+0x51], R67 ;  /* 0x000051430600b986 */ /* 0x0001e2000c101126 */
[----:B------:R-:W-:Y:S05]  /*39a0*/  @P5 BRA `(.L_x_119) ;  /* 0x00000000000c5947 */ /* 0x000fea0003800000 */
[----:B------:R-:W3:Y:S02]  /*39b0*/  LDG.E.U8 R96, desc[UR38][R8.64+0x58] ;  /* 0x0000582608607981 */ /* 0x000ee4000c1e1100 */
[----:B---3--:R-:W-:-:S05]  /*39c0*/  PRMT R13, R96, 0x8880, RZ ;  /* 0x00008880600d7816 */ /* 0x008fca00000000ff */
[----:B------:R-:W-:-:S07]  /*39d0*/  IMAD R14, R13, R88, RZ ;  /* 0x000000580d0e7224 */ /* 0x000fce00078e02ff */
.L_x_119:
[----:B------:R-:W-:Y:S05]  /*39e0*/  BSYNC B1 ;  /* 0x0000000000017941 */ /* 0x000fea0003800000 */
.L_x_118:
[----:B---3--:R-:W-:Y:S01]  /*39f0*/  @!P5 IMAD R13, R68, R19, R14 ;  /* 0x00000013440dd224 */ /* 0x008fe200078e020e */
[----:B------:R-:W-:Y:S04]  /*3a00*/  BSSY B1, `(.L_x_120) ;  /* 0x0000006000017945 */ /* 0x000fe80003800000 */
[----:B------:R3:W-:Y:S01]  /*3a10*/  @!P5 STG.E.U8 desc[UR38][R4.64+0x58], R13 ;  /* 0x0000580d0400d986 */ /* 0x0007e2000c101126 */
[----:B------:R-:W-:Y:S05]  /*3a20*/  @P2 BRA `(.L_x_121) ;  /* 0x00000000000c2947 */ /* 0x000fea0003800000 */
[----:B------:R-:W3:Y:S02]  /*3a30*/  LDG.E.U8 R96, desc[UR38][R8.64+0x59] ;  /* 0x0000592608607981 */ /* 0x000ee4000c1e1100 */
[----:B---3--:R-:W-:-:S05]  /*3a40*/  PRMT R13, R96, 0x8880, RZ ;  /* 0x00008880600d7816 */ /* 0x008fca00000000ff */
[----:B------:R-:W-:-:S07]  /*3a50*/  IMAD R14, R13, R88, RZ ;  /* 0x000000580d0e7224 */ /* 0x000fce00078e02ff */
.L_x_121:
[----:B------:R-:W-:Y:S05]  /*3a60*/  BSYNC B1 ;  /* 0x0000000000017941 */ /* 0x000fea0003800000 */
.L_x_120:
        /* <DEDUP_REMOVED lines=11> */
.L_x_123:
[----:B------:R-:W-:Y:S05]  /*3b20*/  BSYNC B1 ;  /* 0x0000000000017941 */ /* 0x000fea0003800000 */
.L_x_122:
[----:B---3--:R-:W-:Y:S01]  /*3b30*/  @!P4 IMAD R13, R70, R19, R14 ;  /* 0x00000013460dc224 */ /* 0x008fe200078e020e */
[----:B------:R-:W-:Y:S04]  /*3b40*/  BSSY B1, `(.L_x_124) ;  /* 0x0000006000017945 */ /* 0x000fe80003800000 */
[----:B------:R3:W-:Y:S01]  /*3b50*/  @!P4 STG.E.U8 desc[UR38][R6.64+0x58], R13 ;  /* 0x0000580d0600c986 */ /* 0x0007e2000c101126 */
[----:B------:R-:W-:Y:S05]  /*3b60*/  @P3 BRA `(.L_x_125) ;  /* 0x00000000000c3947 */ /* 0x000fea0003800000 */
[----:B------:R-:W3:Y:S02]  /*3b70*/  LDG.E.U8 R96, desc[UR38][R10.64+0x59] ;  /* 0x000059260a607981 */ /* 0x000ee4000c1e1100 */
[----:B---3--:R-:W-:-:S05]  /*3b80*/  PRMT R13, R96, 0x8880, RZ ;  /* 0x00008880600d7816 */ /* 0x008fca00000000ff */
[----:B------:R-:W-:-:S07]  /*3b90*/  IMAD R14, R13, R88, RZ ;  /* 0x000000580d0e7224 */ /* 0x000fce00078e02ff */
.L_x_125:
[----:B------:R-:W-:Y:S05]  /*3ba0*/  BSYNC B1 ;  /* 0x0000000000017941 */ /* 0x000fea0003800000 */
.L_x_124:
[----:B------:R-:W-:Y:S01]  /*3bb0*/  @!P3 IMAD R71, R71, R19, R14 ;  /* 0x000000134747b224 */ /* 0x000fe200078e020e */
[----:B------:R-:W-:Y:S04]  /*3bc0*/  BSSY B1, `(.L_x_126) ;  /* 0x0000006000017945 */ /* 0x000fe80003800000 */
[----:B------:R0:W-:Y:S01]  /*3bd0*/  @!P3 STG.E.U8 desc[UR38][R6.64+0x59], R71 ;  /* 0x000059470600b986 */ /* 0x0001e2000c101126 */
[----:B------:R-:W-:Y:S05]  /*3be0*/  @P5 BRA `(.L_x_127) ;  /* 0x00000000000c5947 */ /* 0x000fea0003800000 */
[----:B------:R-:W3:Y:S02]  /*3bf0*/  LDG.E.U8 R96, desc[UR38][R8.64+0x60] ;  /* 0x0000602608607981 */ /* 0x000ee4000c1e1100 */
[----:B---3--:R-:W-:-:S05]  /*3c00*/  PRMT R13, R96, 0x8880, RZ ;  /* 0x00008880600d7816 */ /* 0x008fca00000000ff */
[----:B------:R-:W-:-:S07]  /*3c10*/  IMAD R14, R13, R88, RZ ;  /* 0x000000580d0e7224 */ /* 0x000fce00078e02ff */
.L_x_127:
[----:B------:R-:W-:Y:S05]  /*3c20*/  BSYNC B1 ;  /* 0x0000000000017941 */ /* 0x000fea0003800000 */
.L_x_126:
[----:B---3--:R-:W-:Y:S01]  /*3c30*/  @!P5 IMAD R13, R72, R19, R14 ;  /* 0x00000013480dd224 */ /* 0x008fe200078e020e */
[----:B------:R-:W-:Y:S04]  /*3c40*/  BSSY B1, `(.L_x_128) ;  /* 0x0000006000017945 */ /* 0x000fe80003800000 */
[----:B------:R3:W-:Y:S01]  /*3c50*/  @!P5 STG.E.U8 desc[UR38][R4.64+0x60], R13 ;  /* 0x0000600d0400d986 */ /* 0x0007e2000c101126 */
[----:B------:R-:W-:Y:S05]  /*3c60*/  @P2 BRA `(.L_x_129) ;  /* 0x00000000000c2947 */ /* 0x000fea0003800000 */
[----:B------:R-:W3:Y:S02]  /*3c70*/  LDG.E.U8 R96, desc[UR38][R8.64+0x61] ;  /* 0x0000612608607981 */ /* 0x000ee4000c1e1100 */
[----:B---3--:R-:W-:-:S05]  /*3c80*/  PRMT R13, R96, 0x8880, RZ ;  /* 0x00008880600d7816 */ /* 0x008fca00000000ff */
[----:B------:R-:W-:-:S07]  /*3c90*/  IMAD R14, R13, R88, RZ ;  /* 0x000000580d0e7224 */ /* 0x000fce00078e02ff */
.L_x_129:
[----:B------:R-:W-:Y:S05]  /*3ca0*/  BSYNC B1 ;  /* 0x0000000000017941 */ /* 0x000fea0003800000 */
.L_x_128:
        /* <DEDUP_REMOVED lines=11> */
.L_x_131:
[----:B------:R-:W-:Y:S05]  /*3d60*/  BSYNC B1 ;  /* 0x0000000000017941 */ /* 0x000fea0003800000 */
.L_x_130:
[----:B---3--:R-:W-:Y:S01]  /*3d70*/  @!P4 IMAD R13, R74, R19, R14 ;  /* 0x000000134a0dc224 */ /* 0x008fe200078e020e */
[----:B------:R-:W-:Y:S04]  /*3d80*/  BSSY B1, `(.L_x_132) ;  /* 0x0000006000017945 */ /* 0x000fe80003800000 */
[----:B------:R3:W-:Y:S01]  /*3d90*/  @!P4 STG.E.U8 desc[UR38][R6.64+0x60], R13 ;  /* 0x0000600d0600c986 */ /* 0x0007e2000c101126 */
[----:B------:R-:W-:Y:S05]  /*3da0*/  @P3 BRA `(.L_x_133) ;  /* 0x00000000000c3947 */ /* 0x000fea0003800000 */
[----:B------:R-:W3:Y:S02]  /*3db0*/  LDG.E.U8 R96, desc[UR38][R10.64+0x61] ;  /* 0x000061260a607981 */ /* 0x000ee4000c1e1100 */
[----:B---3--:R-:W-:-:S05]  /*3dc0*/  PRMT R13, R96, 0x8880, RZ ;  /* 0x00008880600d7816 */ /* 0x008fca00000000ff */
[----:B------:R-:W-:-:S07]  /*3dd0*/  IMAD R14, R13, R88, RZ ;  /* 0x000000580d0e7224 */ /* 0x000fce00078e02ff */
.L_x_133:
[----:B------:R-:W-:Y:S05]  /*3de0*/  BSYNC B1 ;  /* 0x0000000000017941 */ /* 0x000fea0003800000 */
.L_x_132:
[----:B------:R-:W-:Y:S01]  /*3df0*/  @!P3 IMAD R75, R75, R19, R14 ;  /* 0x000000134b4bb224 */ /* 0x000fe200078e020e */
[----:B------:R-:W-:Y:S04]  /*3e00*/  BSSY B1, `(.L_x_134) ;  /* 0x0000006000017945 */ /* 0x000fe80003800000 */
[----:B------:R0:W-:Y:S01]  /*3e10*/  @!P3 STG.E.U8 desc[UR38][R6.64+0x61], R75 ;  /* 0x0000614b0600b986 */ /* 0x0001e2000c101126 */
[----:B------:R-:W-:Y:S05]  /*3e20*/  @P5 BRA `(.L_x_135) ;  /* 0x00000000000c5947 */ /* 0x000fea0003800000 */
[----:B------:R-:W3:Y:S02]  /*3e30*/  LDG.E.U8 R96, desc[UR38][R8.64+0x68] ;  /* 0x0000682608607981 */ /* 0x000ee4000c1e1100 */
[----:B---3--:R-:W-:-:S05]  /*3e40*/  PRMT R13, R96, 0x8880, RZ ;  /* 0x00008880600d7816 */ /* 0x008fca00000000ff */
[----:B------:R-:W-:-:S07]  /*3e50*/  IMAD R14, R13, R88, RZ ;  /* 0x000000580d0e7224 */ /* 0x000fce00078e02ff */
.L_x_135:
[----:B------:R-:W-:Y:S05]  /*3e60*/  BSYNC B1 ;  /* 0x0000000000017941 */ /* 0x000fea0003800000 */
.L_x_134:
[----:B---3--:R-:W-:Y:S01]  /*3e70*/  @!P5 IMAD R13, R76, R19, R14 ;  /* 0x000000134c0dd224 */ /* 0x008fe200078e020e */
[----:B------:R-:W-:Y:S04]  /*3e80*/  BSSY B1, `(.L_x_136) ;  /* 0x0000006000017945 */ /* 0x000fe80003800000 */
[----:B------:R3:W-:Y:S01]  /*3e90*/  @!P5 STG.E.U8 desc[UR38][R4.64+0x68], R13 ;  /* 0x0000680d0400d986 */ /* 0x0007e2000c101126 */
[----:B------:R-:W-:Y:S05]  /*3ea0*/  @P2 BRA `(.L_x_137) ;  /* 0x00000000000c2947 */ /* 0x000fea0003800000 */
[----:B------:R-:W3:Y:S02]  /*3eb0*/  LDG.E.U8 R96, desc[UR38][R8.64+0x69] ;  /* 0x0000692608607981 */ /* 0x000ee4000c1e1100 */
[----:B---3--:R-:W-:-:S05]  /*3ec0*/  PRMT R13, R96, 0x8880, RZ ;  /* 0x00008880600d7816 */ /* 0x008fca00000000ff */
[----:B------:R-:W-:-:S07]  /*3ed0*/  IMAD R14, R13, R88, RZ ;  /* 0x000000580d0e7224 */ /* 0x000fce00078e02ff */
.L_x_137:
[----:B------:R-:W-:Y:S05]  /*3ee0*/  BSYNC B1 ;  /* 0x0000000000017941 */ /* 0x000fea0003800000 */
.L_x_136:
        /* <DEDUP_REMOVED lines=11> */
.L_x_139:
[----:B------:R-:W-:Y:S05]  /*3fa0*/  BSYNC B1 ;  /* 0x0000000000017941 */ /* 0x000fea0003800000 */
.L_x_138:
[----:B---3--:R-:W-:Y:S01]  /*3fb0*/  @!P4 IMAD R13, R78, R19, R14 ;  /* 0x000000134e0dc224 */ /* 0x008fe200078e020e */
[----:B------:R-:W-:Y:S04]  /*3fc0*/  BSSY B1, `(.L_x_140) ;  /* 0x0000006000017945 */ /* 0x000fe80003800000 */
[----:B------:R3:W-:Y:S01]  /*3fd0*/  @!P4 STG.E.U8 desc[UR38][R6.64+0x68], R13 ;  /* 0x0000680d0600c986 */ /* 0x0007e2000c101126 */
[----:B------:R-:W-:Y:S05]  /*3fe0*/  @P3 BRA `(.L_x_141) ;  /* 0x00000000000c3947 */ /* 0x000fea0003800000 */
[----:B------:R-:W3:Y:S02]  /*3ff0*/  LDG.E.U8 R96, desc[UR38][R10.64+0x69] ;  /* 0x000069260a607981 */ /* 0x000ee4000c1e1100 */
[----:B---3--:R-:W-:-:S05]  /*4000*/  PRMT R13, R96, 0x8880, RZ ;  /* 0x00008880600d7816 */ /* 0x008fca00000000ff */
[----:B------:R-:W-:-:S07]  /*4010*/  IMAD R14, R13, R88, RZ ;  /* 0x000000580d0e7224 */ /* 0x000fce00078e02ff */
.L_x_141:
[----:B------:R-:W-:Y:S05]  /*4020*/  BSYNC B1 ;  /* 0x0000000000017941 */ /* 0x000fea0003800000 */
.L_x_140:
[----:B------:R-:W-:Y:S01]  /*4030*/  @!P3 IMAD R79, R79, R19, R14 ;  /* 0x000000134f4fb224 */ /* 0x000fe200078e020e */
[----:B------:R-:W-:Y:S04]  /*4040*/  BSSY B1, `(.L_x_142) ;  /* 0x0000006000017945 */ /* 0x000fe80003800000 */
[----:B------:R0:W-:Y:S01]  /*4050*/  @!P3 STG.E.U8 desc[UR38][R6.64+0x69], R79 ;  /* 0x0000694f0600b986 */ /* 0x0001e2000c101126 */
[----:B------:R-:W-:Y:S05]  /*4060*/  @P5 BRA `(.L_x_143) ;  /* 0x00000000000c5947 */ /* 0x000fea0003800000 */
[----:B------:R-:W3:Y:S02]  /*4070*/  LDG.E.U8 R96, desc[UR38][R8.64+0x70] ;  /* 0x0000702608607981 */ /* 0x000ee4000c1e1100 */
[----:B---3--:R-:W-:-:S05]  /*4080*/  PRMT R13, R96, 0x8880, RZ ;  /* 0x00008880600d7816 */ /* 0x008fca00000000ff */
[----:B------:R-:W-:-:S07]  /*4090*/  IMAD R14, R13, R88, RZ ;  /* 0x000000580d0e7224 */ /* 0x000fce00078e02ff */
.L_x_143:
[----:B------:R-:W-:Y:S05]  /*40a0*/  BSYNC B1 ;  /* 0x0000000000017941 */ /* 0x000fea0003800000 */
.L_x_142:
[----:B---3--:R-:W-:Y:S01]  /*40b0*/  @!P5 IMAD R13, R80, R19, R14 ;  /* 0x00000013500dd224 */ /* 0x008fe200078e020e */
[----:B------:R-:W-:Y:S04]  /*40c0*/  BSSY B1, `(.L_x_144) ;  /* 0x0000006000017945 */ /* 0x000fe80003800000 */
[----:B------:R3:W-:Y:S01]  /*40d0*/  @!P5 STG.E.U8 desc[UR38][R4.64+0x70], R13 ;  /* 0x0000700d0400d986 */ /* 0x0007e2000c101126 */
[----:B------:R-:W-:Y:S05]  /*40e0*/  @P2 BRA `(.L_x_145) ;  /* 0x00000000000c2947 */ /* 0x000fea0003800000 */
[----:B------:R-:W3:Y:S02]  /*40f0*/  LDG.E.U8 R96, desc[UR38][R8.64+0x71] ;  /* 0x0000712608607981 */ /* 0x000ee4000c1e1100 */
[----:B---3--:R-:W-:-:S05]  /*4100*/  PRMT R13, R96, 0x8880, RZ ;  /* 0x00008880600d7816 */ /* 0x008fca00000000ff */
[----:B------:R-:W-:-:S07]  /*4110*/  IMAD R14, R13, R88, RZ ;  /* 0x000000580d0e7224 */ /* 0x000fce00078e02ff */
.L_x_145:
[----:B------:R-:W-:Y:S05]  /*4120*/  BSYNC B1 ;  /* 0x0000000000017941 */ /* 0x000fea0003800000 */
.L_x_144:
[----:B------:R-:W-:Y:S01]  /*4130*/  ISETP.LT.OR P4, PT, R3, 0x71, !P0 ;  /* 0x000000710300780c */ /* 0x000fe20004781670 */
[----:B------:R-:W-:Y:S01]  /*4140*/  @!P2 IMAD R81, R81, R19, R14 ;  /* 0x000000135151a224 */ /* 0x000fe200078e020e */
[----:B------:R-:W-:Y:S01]  /*4150*/  BSSY B1, `(.L_x_146) ;  /* 0x000000a000017945 */ /* 0x000fe20003800000 */
[C---:B------:R-:W-:Y:S02]  /*4160*/  ISETP.LT.OR P3, PT, R3.reuse, 0x72, !P0 ;  /* 0x000000720300780c */ /* 0x040fe40004761670 */
        /* <DEDUP_REMOVED lines=8> */
.L_x_147:
[----:B------:R-:W-:Y:S05]  /*41f0*/  BSYNC B1 ;  /* 0x0000000000017941 */ /* 0x000fea0003800000 */
.L_x_146:
[----:B---3--:R-:W-:Y:S01]  /*4200*/  @!P4 IMAD R13, R82, R19, R14 ;  /* 0x00000013520dc224 */ /* 0x008fe200078e020e */
[----:B------:R-:W-:Y:S04]  /*4210*/  BSSY B1, `(.L_x_148) ;  /* 0x0000006000017945 */ /* 0x000fe80003800000 */
[----:B------:R3:W-:Y:S01]  /*4220*/  @!P4 STG.E.U8 desc[UR38][R6.64+0x70], R13 ;  /* 0x0000700d0600c986 */ /* 0x0007e2000c101126 */
[----:B------:R-:W-:Y:S05]  /*4230*/  @P3 BRA `(.L_x_149) ;  /* 0x00000000000c3947 */ /* 0x000fea0003800000 */
[----:B------:R-:W3:Y:S02]  /*4240*/  LDG.E.U8 R96, desc[UR38][R10.64+0x71] ;  /* 0x000071260a607981 */ /* 0x000ee4000c1e1100 */
[----:B---3--:R-:W-:-:S05]  /*4250*/  PRMT R13, R96, 0x8880, RZ ;  /* 0x00008880600d7816 */ /* 0x008fca00000000ff */
[----:B------:R-:W-:-:S07]  /*4260*/  IMAD R14, R13, R88, RZ ;  /* 0x000000580d0e7224 */ /* 0x000fce00078e02ff */
.L_x_149:
[----:B------:R-:W-:Y:S05]  /*4270*/  BSYNC B1 ;  /* 0x0000000000017941 */ /* 0x000fea0003800000 */
.L_x_148:
[----:B------:R-:W-:Y:S01]  /*4280*/  @!P3 IMAD R83, R83, R19, R14 ;  /* 0x000000135353b224 */ /* 0x000fe200078e020e */
[----:B------:R-:W-:Y:S04]  /*4290*/  BSSY B1, `(.L_x_150) ;  /* 0x0000006000017945 */ /* 0x000fe80003800000 */
[----:B------:R0:W-:Y:S01]  /*42a0*/  @!P3 STG.E.U8 desc[UR38][R6.64+0x71], R83 ;  /* 0x000071530600b986 */ /* 0x0001e2000c101126 */
[----:B------:R-:W-:Y:S05]  /*42b0*/  @P2 BRA `(.L_x_151) ;  /* 0x00000000000c2947 */ /* 0x000fea0003800000 */
[----:B------:R-:W3:Y:S02]  /*42c0*/  LDG.E.U8 R96, desc[UR38][R8.64+0x78] ;  /* 0x0000782608607981 */ /* 0x000ee4000c1e1100 */
[----:B---3--:R-:W-:-:S05]  /*42d0*/  PRMT R13, R96, 0x8880, RZ ;  /* 0x00008880600d7816 */ /* 0x008fca00000000ff */
[----:B------:R-:W-:-:S07]  /*42e0*/  IMAD R14, R13, R88, RZ ;  /* 0x000000580d0e7224 */ /* 0x000fce00078e02ff */
.L_x_151:
[----:B------:R-:W-:Y:S05]  /*42f0*/  BSYNC B1 ;  /* 0x0000000000017941 */ /* 0x000fea0003800000 */
.L_x_150:
[----:B---3--:R-:W-:Y:S01]  /*4300*/  @!P2 IMAD R13, R84, R19, R14 ;  /* 0x00000013540da224 */ /* 0x008fe200078e020e */
[----:B------:R-:W-:Y:S04]  /*4310*/  BSSY B1, `(.L_x_152) ;  /* 0x0000006000017945 */ /* 0x000fe80003800000 */
[----:B------:R3:W-:Y:S01]  /*4320*/  @!P2 STG.E.U8 desc[UR38][R4.64+0x78], R13 ;  /* 0x0000780d0400a986 */ /* 0x0007e2000c101126 */
[----:B------:R-:W-:Y:S05]  /*4330*/  @P1 BRA `(.L_x_153) ;  /* 0x00000000000c1947 */ /* 0x000fea0003800000 */
[----:B------:R-:W3:Y:S02]  /*4340*/  LDG.E.U8 R96, desc[UR38][R8.64+0x79] ;  /* 0x0000792608607981 */ /* 0x000ee4000c1e1100 */
[----:B---3--:R-:W-:-:S05]  /*4350*/  PRMT R13, R96, 0x8880, RZ ;  /* 0x00008880600d7816 */ /* 0x008fca00000000ff */
[----:B------:R-:W-:-:S07]  /*4360*/  IMAD R14, R13, R88, RZ ;  /* 0x000000580d0e7224 */ /* 0x000fce00078e02ff */
.L_x_153:
[----:B------:R-:W-:Y:S05]  /*4370*/  BSYNC B1 ;  /* 0x0000000000017941 */ /* 0x000fea0003800000 */
.L_x_152:
[----:B------:R-:W-:Y:S01]  /*4380*/  @!P1 IMAD R85, R85, R19, R14 ;  /* 0x0000001355559224 */ /* 0x000fe200078e020e */
[----:B------:R-:W-:Y:S04]  /*4390*/  BSSY B1, `(.L_x_154) ;  /* 0x0000006000017945 */ /* 0x000fe80003800000 */
[----:B------:R0:W-:Y:S01]  /*43a0*/  @!P1 STG.E.U8 desc[UR38][R4.64+0x79], R85 ;  /* 0x0000795504009986 */ /* 0x0001e2000c101126 */
[----:B------:R-:W-:Y:S05]  /*43b0*/  @P5 BRA `(.L_x_155) ;  /* 0x00000000000c5947 */ /* 0x000fea0003800000 */
[----:B------:R-:W0:Y:S02]  /*43c0*/  LDG.E.U8 R96, desc[UR38][R10.64+0x78] ;  /* 0x000078260a607981 */ /* 0x000e24000c1e1100 */
[----:B0123--:R-:W-:-:S05]  /*43d0*/  PRMT R5, R96, 0x8880, RZ ;  /* 0x0000888060057816 */ /* 0x00ffca00000000ff */
[----:B------:R-:W-:-:S07]  /*43e0*/  IMAD R14, R5, R88, RZ ;  /* 0x00000058050e7224 */ /* 0x000fce00078e02ff */
.L_x_155:
[----:B------:R-:W-:Y:S05]  /*43f0*/  BSYNC B1 ;  /* 0x0000000000017941 */ /* 0x000fea0003800000 */
.L_x_154:
[----:B0123--:R-:W-:Y:S01]  /*4400*/  @!P5 IMAD R5, R86, R19, R14 ;  /* 0x000000135605d224 */ /* 0x00ffe200078e020e */
[----:B------:R-:W-:Y:S01]  /*4410*/  ISETP.LT.OR P0, PT, R3, 0x7a, !P0 ;  /* 0x0000007a0300780c */ /* 0x000fe20004701670 */
[----:B------:R-:W-:Y:S03]  /*4420*/  BSSY B1, `(.L_x_156) ;  /* 0x0000006000017945 */ /* 0x000fe60003800000 */
[----:B------:R0:W-:Y:S09]  /*4430*/  @!P5 STG.E.U8 desc[UR38][R6.64+0x78], R5 ;  /* 0x000078050600d986 */ /* 0x0001f2000c101126 */
[----:B------:R-:W-:Y:S05]  /*4440*/  @P0 BRA `(.L_x_157) ;  /* 0x00000000000c0947 */ /* 0x000fea0003800000 */
[----:B------:R-:W2:Y:S02]  /*4450*/  LDG.E.U8 R96, desc[UR38][R10.64+0x79] ;  /* 0x000079260a607981 */ /* 0x000ea4000c1e1100 */
[----:B--2---:R-:W-:-:S05]  /*4460*/  PRMT R3, R96, 0x8880, RZ ;  /* 0x0000888060037816 */ /* 0x004fca00000000ff */
[----:B------:R-:W-:-:S07]  /*4470*/  IMAD R14, R3, R88, RZ ;  /* 0x00000058030e7224 */ /* 0x000fce00078e02ff */
.L_x_157:
[----:B------:R-:W-:Y:S05]  /*4480*/  BSYNC B1 ;  /* 0x0000000000017941 */ /* 0x000fea0003800000 */
.L_x_156:
[----:B------:R-:W-:Y:S01]  /*4490*/  IMAD R87, R87, R19, R14 ;  /* 0x0000001357577224 */ /* 0x000fe200078e020e */
[----:B------:R-:W-:Y:S06]  /*44a0*/  @P0 BRA `(.L_x_158) ;  /* 0x0000000c00100947 */ /* 0x000fec0003800000 */
[----:B------:R1:W-:Y:S01]  /*44b0*/  STG.E.U8 desc[UR38][R6.64+0x79], R87 ;  /* 0x0000795706007986 */ /* 0x0003e2000c101126 */
[----:B------:R-:W-:Y:S05]  /*44c0*/  BRA `(.L_x_158) ;  /* 0x0000000c00087947 */ /* 0x000fea0003800000 */
.L_x_29:
[C---:B------:R-:W-:Y:S02]  /*44d0*/  ISETP.GE.AND P1, PT, R102.reuse, 0x1, PT ;  /* 0x000000016600780c */ /* 0x040fe40003f26270 */
[----:B------:R-:W-:Y:S02]  /*44e0*/  ISETP.GE.AND P0, PT, R102, 0x9, PT ;  /* 0x000000096600780c */ /* 0x000fe40003f06270 */
[C---:B------:R-:W-:Y:S02]  /*44f0*/  ISETP.LT.OR P4, PT, R3.reuse, 0x1, !P1 ;  /* 0x000000010300780c */ /* 0x040fe40004f81670 */
[C---:B------:R-:W-:Y:S02]  /*4500*/  ISETP.LT.OR P3, PT, R3.reuse, 0x2, !P1 ;  /* 0x000000020300780c */ /* 0x040fe40004f61670 */
[C---:B------:R-:W-:Y:S02]  /*4510*/  ISETP.LT.OR P2, PT, R3.reuse, 0x1, !P0 ;  /* 0x000000010300780c */ /* 0x040fe40004741670 */
[----:B------:R-:W-:-:S07]  /*4520*/  ISETP.LT.OR P5, PT, R3, 0x2, !P0 ;  /* 0x000000020300780c */ /* 0x000fce00047a1670 */
[-C--:B------:R-:W-:Y:S02]  /*4530*/  @!P4 IMAD R9, R24, R19.reuse, RZ ;  /* 0x000000131809c224 */ /* 0x080fe400078e02ff */
[-C--:B------:R-:W-:Y:S02]  /*4540*/  @!P3 IMAD R25, R25, R19.reuse, RZ ;  /* 0x000000131919b224 */ /* 0x080fe400078e02ff */
[-C--:B------:R-:W-:Y:S01]  /*4550*/  @!P2 IMAD R11, R26, R19.reuse, RZ ;  /* 0x000000131a0ba224 */ /* 0x080fe200078e02ff */
[----:B------:R0:W-:Y:S01]  /*4560*/  @!P4 STG.E.U8 desc[UR38][R4.64], R9 ;  /* 0x000000090400c986 */ /* 0x0001e2000c101126 */
[----:B------:R-:W-:Y:S01]  /*4570*/  ISETP.LT.OR P4, PT, R3, 0x9, !P1 ;  /* 0x000000090300780c */ /* 0x000fe20004f81670 */
[----:B------:R-:W-:Y:S02]  /*4580*/  @!P5 IMAD R27, R27, R19, RZ ;  /* 0x000000131b1bd224 */ /* 0x000fe400078e02ff */
[----:B------:R-:W-:Y:S01]  /*4590*/  @!P3 STG.E.U8 desc[UR38][R4.64+0x1], R25 ;  /* 0x000001190400b986 */ /* 0x000fe2000c101126 */
[----:B------:R-:W-:-:S03]  /*45a0*/  ISETP.LT.OR P3, PT, R3, 0xa, !P1 ;  /* 0x0000000a0300780c */ /* 0x000fc60004f61670 */
[----:B------:R1:W-:Y:S01]  /*45b0*/  @!P2 STG.E.U8 desc[UR38][R6.64], R11 ;  /* 0x0000000b0600a986 */ /* 0x0003e2000c101126 */
[----:B------:R-:W-:-:S03]  /*45c0*/  ISETP.LT.OR P2, PT, R3, 0x9, !P0 ;  /* 0x000000090300780c */ /* 0x000fc60004741670 */
[----:B------:R-:W-:Y:S01]  /*45d0*/  @!P5 STG.E.U8 desc[UR38][R6.64+0x1], R27 ;  /* 0x0000011b0600d986 */ /* 0x000fe2000c101126 */
[----:B------:R-:W-:Y:S01]  /*45e0*/  ISETP.LT.OR P5, PT, R3, 0xa, !P0 ;  /* 0x0000000a0300780c */ /* 0x000fe200047a1670 */
[----:B------:R-:W-:-:S04]  /*45f0*/  @!P4 IMAD R13, R28, R19, RZ ;  /* 0x000000131c0dc224 */ /* 0x000fc800078e02ff */
[-C--:B------:R-:W-:Y:S01]  /*4600*/  @!P3 IMAD R29, R29, R19.reuse, RZ ;  /* 0x000000131d1db224 */ /* 0x080fe200078e02ff */
[----:B------:R-:W-:Y:S01]  /*4610*/  @!P4 STG.E.U8 desc[UR38][R4.64+0x8], R13 ;  /* 0x0000080d0400c986 */ /* 0x000fe2000c101126 */
[C---:B------:R-:W-:Y:S02]  /*4620*/  ISETP.LT.OR P4, PT, R3.reuse, 0x11, !P1 ;  /* 0x000000110300780c */ /* 0x040fe40004f81670 */
[-C--:B0-----:R-:W-:Y:S01]  /*4630*/  @!P2 IMAD R9, R30, R19.reuse, RZ ;  /* 0x000000131e09a224 */ /* 0x081fe200078e02ff */
[----:B------:R-:W-:Y:S01]  /*4640*/  @!P3 STG.E.U8 desc[UR38][R4.64+0x9], R29 ;  /* 0x0000091d0400b986 */ /* 0x000fe2000c101126 */
[----:B------:R-:W-:Y:S02]  /*4650*/  ISETP.LT.OR P3, PT, R3, 0x12, !P1 ;  /* 0x000000120300780c */ /* 0x000fe40004f61670 */
[----:B------:R-:W-:Y:S01]  /*4660*/  @!P5 IMAD R31, R31, R19, RZ ;  /* 0x000000131f1fd224 */ /* 0x000fe200078e02ff */
[----:B------:R0:W-:Y:S01]  /*4670*/  @!P2 STG.E.U8 desc[UR38][R6.64+0x8], R9 ;  /* 0x000008090600a986 */ /* 0x0001e2000c101126 */
[----:B------:R-:W-:-:S03]  /*4680*/  ISETP.LT.OR P2, PT, R3, 0x11, !P0 ;  /* 0x000000110300780c */ /* 0x000fc60004741670 */
[----:B------:R-:W-:Y:S01]  /*4690*/  @!P5 STG.E.U8 desc[UR38][R6.64+0x9], R31 ;  /* 0x0000091f0600d986 */ /* 0x000fe2000c101126 */
[----:B------:R-:W-:Y:S01]  /*46a0*/  ISETP.LT.OR P5, PT, R3, 0x12, !P0 ;  /* 0x000000120300780c */ /* 0x000fe200047a1670 */
[----:B-1----:R-:W-:-:S04]  /*46b0*/  @!P4 IMAD R11, R32, R19, RZ ;  /* 0x00000013200bc224 */ /* 0x002fc800078e02ff */
        /* <DEDUP_REMOVED lines=109> */
[----:B------:R1:W-:Y:S01]  /*4d90*/  @!P4 STG.E.U8 desc[UR38][R4.64+0x58], R13 ;  /* 0x0000580d0400c986 */ /* 0x0003e2000c101126 */
        /* <DEDUP_REMOVED lines=13> */
[-C--:B-1----:R-:W-:Y:S01]  /*4e70*/  @!P2 IMAD R13, R74, R19.reuse, RZ ;  /* 0x000000134a0da224 */ /* 0x082fe200078e02ff */
[----:B------:R-:W-:Y:S01]  /*4e80*/  @!P3 STG.E.U8 desc[UR38][R4.64+0x61], R73 ;  /* 0x000061490400b986 */ /* 0x000fe2000c101126 */
[----:B------:R-:W-:Y:S02]  /*4e90*/  ISETP.LT.OR P3, PT, R3, 0x6a, !P1 ;  /* 0x0000006a0300780c */ /* 0x000fe40004f61670 */
[----:B------:R-:W-:Y:S01]  /*4ea0*/  @!P5 IMAD R75, R75, R19, RZ ;  /* 0x000000134b4bd224 */ /* 0x000fe200078e02ff */
[----:B------:R1:W-:Y:S01]  /*4eb0*/  @!P2 STG.E.U8 desc[UR38][R6.64+0x60], R13 ;  /* 0x0000600d0600a986 */ /* 0x0003e2000c101126 */
[----:B------:R-:W-:-:S03]  /*4ec0*/  ISETP.LT.OR P2, PT, R3, 0x69, !P0 ;  /* 0x000000690300780c */ /* 0x000fc60004741670 */
[----:B------:R-:W-:Y:S01]  /*4ed0*/  @!P5 STG.E.U8 desc[UR38][R6.64+0x61], R75 ;  /* 0x0000614b0600d986 */ /* 0x000fe2000c101126 */
[----:B------:R-:W-:Y:S01]  /*4ee0*/  ISETP.LT.OR P5, PT, R3, 0x6a, !P0 ;  /* 0x0000006a0300780c */ /* 0x000fe200047a1670 */
[----:B0-----:R-:W-:-:S04]  /*4ef0*/  @!P4 IMAD R9, R76, R19, RZ ;  /* 0x000000134c09c224 */ /* 0x001fc800078e02ff */
[-C--:B------:R-:W-:Y:S01]  /*4f00*/  @!P3 IMAD R77, R77, R19.reuse, RZ ;  /* 0x000000134d4db224 */ /* 0x080fe200078e02ff */
[----:B------:R-:W-:Y:S01]  /*4f10*/  @!P4 STG.E.U8 desc[UR38][R4.64+0x68], R9 ;  /* 0x000068090400c986 */ /* 0x000fe2000c101126 */
[C---:B------:R-:W-:Y:S02]  /*4f20*/  ISETP.LT.OR P4, PT, R3.reuse, 0x72, !P1 ;  /* 0x000000720300780c */ /* 0x040fe40004f81670 */
[-C--:B--2---:R-:W-:Y:S01]  /*4f30*/  @!P2 IMAD R11, R78, R19.reuse, RZ ;  /* 0x000000134e0ba224 */ /* 0x084fe200078e02ff */
[----:B------:R-:W-:Y:S01]  /*4f40*/  @!P3 STG.E.U8 desc[UR38][R4.64+0x69], R77 ;  /* 0x0000694d0400b986 */ /* 0x000fe2000c101126 */
[----:B------:R-:W-:Y:S02]  /*4f50*/  ISETP.LT.OR P3, PT, R3, 0x71, !P1 ;  /* 0x000000710300780c */ /* 0x000fe40004f61670 */
[----:B------:R-:W-:Y:S01]  /*4f60*/  @!P5 IMAD R79, R79, R19, RZ ;  /* 0x000000134f4fd224 */ /* 0x000fe200078e02ff */
[----:B------:R0:W-:Y:S01]  /*4f70*/  @!P2 STG.E.U8 desc[UR38][R6.64+0x68], R11 ;  /* 0x0000680b0600a986 */ /* 0x0001e2000c101126 */
[----:B------:R-:W-:-:S03]  /*4f80*/  ISETP.LT.OR P2, PT, R3, 0x71, !P0 ;  /* 0x000000710300780c */ /* 0x000fc60004741670 */
[----:B------:R2:W-:Y:S01]  /*4f90*/  @!P5 STG.E.U8 desc[UR38][R6.64+0x69], R79 ;  /* 0x0000694f0600d986 */ /* 0x0005e2000c101126 */
[----:B------:R-:W-:Y:S01]  /*4fa0*/  ISETP.LT.OR P5, PT, R3, 0x79, !P0 ;  /* 0x000000790300780c */ /* 0x000fe200047a1670 */
[----:B------:R-:W-:-:S04]  /*4fb0*/  @!P4 IMAD R81, R81, R19, RZ ;  /* 0x000000135151c224 */ /* 0x000fc800078e02ff */
[-C--:B-1----:R-:W-:Y:S01]  /*4fc0*/  @!P3 IMAD R13, R80, R19.reuse, RZ ;  /* 0x00000013500db224 */ /* 0x082fe200078e02ff */
[----:B------:R2:W-:Y:S01]  /*4fd0*/  @!P4 STG.E.U8 desc[UR38][R4.64+0x71], R81 ;  /* 0x000071510400c986 */ /* 0x0005e2000c101126 */
[C---:B------:R-:W-:Y:S02]  /*4fe0*/  ISETP.LT.OR P4, PT, R3.reuse, 0x72, !P0 ;  /* 0x000000720300780c */ /* 0x040fe40004781670 */
[C---:B------:R-:W-:Y:S01]  /*4ff0*/  ISETP.LT.OR P0, PT, R3.reuse, 0x7a, !P0 ;  /* 0x0000007a0300780c */ /* 0x040fe20004701670 */
[----:B------:R2:W-:Y:S01]  /*5000*/  @!P3 STG.E.U8 desc[UR38][R4.64+0x70], R13 ;  /* 0x0000700d0400b986 */ /* 0x0005e2000c101126 */
[C---:B------:R-:W-:Y:S02]  /*5010*/  ISETP.LT.OR P3, PT, R3.reuse, 0x79, !P1 ;  /* 0x000000790300780c */ /* 0x040fe40004f61670 */
[----:B------:R-:W-:Y:S01]  /*5020*/  ISETP.LT.OR P1, PT, R3, 0x7a, !P1 ;  /* 0x0000007a0300780c */ /* 0x000fe20004f21670 */
[-C--:B------:R-:W-:Y:S02]  /*5030*/  @!P2 IMAD R3, R82, R19.reuse, RZ ;  /* 0x000000135203a224 */ /* 0x080fe400078e02ff */
[----:B0-----:R-:W-:-:S03]  /*5040*/  @!P5 IMAD R11, R86, R19, RZ ;  /* 0x00000013560bd224 */ /* 0x001fc600078e02ff */
[----:B------:R2:W-:Y:S01]  /*5050*/  @!P2 STG.E.U8 desc[UR38][R6.64+0x70], R3 ;  /* 0x000070030600a986 */ /* 0x0005e2000c101126 */
[-C--:B------:R-:W-:Y:S02]  /*5060*/  @!P4 IMAD R83, R83, R19.reuse, RZ ;  /* 0x000000135353c224 */ /* 0x080fe400078e02ff */
[-C--:B------:R-:W-:Y:S02]  /*5070*/  @!P0 IMAD R87, R87, R19.reuse, RZ ;  /* 0x0000001357578224 */ /* 0x080fe400078e02ff */
[-C--:B------:R-:W-:Y:S01]  /*5080*/  @!P3 IMAD R9, R84, R19.reuse, RZ ;  /* 0x000000135409b224 */ /* 0x080fe200078e02ff */
[----:B------:R2:W-:Y:S01]  /*5090*/  @!P4 STG.E.U8 desc[UR38][R6.64+0x71], R83 ;  /* 0x000071530600c986 */ /* 0x0005e2000c101126 */
[----:B------:R-:W-:-:S03]  /*50a0*/  @!P1 IMAD R85, R85, R19, RZ ;  /* 0x0000001355559224 */ /* 0x000fc600078e02ff */
[----:B------:R2:W-:Y:S04]  /*50b0*/  @!P3 STG.E.U8 desc[UR38][R4.64+0x78], R9 ;  /* 0x000078090400b986 */ /* 0x0005e8000c101126 */
[----:B------:R2:W-:Y:S04]  /*50c0*/  @!P1 STG.E.U8 desc[UR38][R4.64+0x79], R85 ;  /* 0x0000795504009986 */ /* 0x0005e8000c101126 */
[----:B------:R2:W-:Y:S04]  /*50d0*/  @!P5 STG.E.U8 desc[UR38][R6.64+0x78], R11 ;  /* 0x0000780b0600d986 */ /* 0x0005e8000c101126 */
[----:B------:R2:W-:Y:S02]  /*50e0*/  @!P0 STG.E.U8 desc[UR38][R6.64+0x79], R87 ;  /* 0x0000795706008986 */ /* 0x0005e4000c101126 */
.L_x_158:
[----:B------:R-:W-:Y:S05]  /*50f0*/  BSYNC B0 ;  /* 0x0000000000007941 */ /* 0x000fea0003800000 */
.L_x_28:
[----:B------:R-:W-:Y:S01]  /*5100*/  IADD3 R16, P0, R16, UR36, RZ ;  /* 0x0000002410107c10 */ /* 0x000fe2000ff1e0ff */
[----:B------:R-:W-:Y:S01]  /*5110*/  ULDC.64 UR4, c[0x0][0x650] ;  /* 0x0001940000047ab9 */ /* 0x000fe20000000a00 */
[----:B--2---:R-:W-:Y:S01]  /*5120*/  PRMT R3, RZ, 0x7610, R3 ;  /* 0x00007610ff037816 */ /* 0x004fe20000000003 */
[----:B------:R-:W-:Y:S01]  /*5130*/  IMAD.MOV.U32 R98, RZ, RZ, -0x1 ;  /* 0xffffffffff627424 */ /* 0x000fe200078e00ff */
[----:B------:R-:W-:Y:S01]  /*5140*/  IADD3.X R17, R17, UR42, RZ, P0, !PT ;  /* 0x0000002a11117c10 */ /* 0x000fe200087fe4ff */
[----:B------:R-:W-:Y:S01]  /*5150*/  IMAD.MOV.U32 R97, RZ, RZ, -0x1 ;  /* 0xffffffffff617424 */ /* 0x000fe200078e00ff */
[----:B------:R-:W-:-:S04]  /*5160*/  ISETP.GE.U32.AND P0, PT, R16, UR4, PT ;  /* 0x0000000410007c0c */ /* 0x000fc8000bf06070 */
[----:B------:R-:W-:-:S13]  /*5170*/  ISETP.GE.U32.AND.EX P0, PT, R17, UR5, PT, P0 ;  /* 0x0000000511007c0c */ /* 0x000fda000bf06100 */
[----:B------:R-:W-:Y:S05]  /*5180*/  @P0 BRA `(.L_x_159) ;  /* 0x00000004004c0947 */ /* 0x000fea0003800000 */
[----:B------:R-:W2:Y:S01]  /*5190*/  LDC.64 R10, c[0x0][0x628] ;  /* 0x00018a00ff0a7b82 */ /* 0x000ea20000000a00 */
[----:B------:R-:W3:Y:S01]  /*51a0*/  S2R R12, SR_CTAID.X ;  /* 0x00000000000c7919 */ /* 0x000ee20000002500 */
[----:B------:R-:W-:Y:S02]  /*51b0*/  IMAD.MOV.U32 R8, RZ, RZ, R16 ;  /* 0x000000ffff087224 */ /* 0x000fe400078e0010 */
[----:B------:R-:W-:Y:S01]  /*51c0*/  IMAD.MOV.U32 R9, RZ, RZ, R17 ;  /* 0x000000ffff097224 */ /* 0x000fe200078e0011 */
[----:B------:R-:W0:Y:S03]  /*51d0*/  S2R R20, SR_CTAID.Y ;  /* 0x0000000000147919 */ /* 0x000e260000002600 */
[----:B------:R-:W0:Y:S08]  /*51e0*/  LDC R0, c[0x0][0x630] ;  /* 0x00018c00ff007b82 */ /* 0x000e300000000800 */
[----:B------:R-:W0:Y:S01]  /*51f0*/  LDC.64 R14, c[0x0][0x620] ;  /* 0x00018800ff0e7b82 */ /* 0x000e220000000a00 */
[----:B--2---:R-:W-:-:S04]  /*5200*/  ISETP.NE.U32.AND P0, PT, R10, RZ, PT ;  /* 0x000000ff0a00720c */ /* 0x004fc80003f05070 */
[----:B------:R-:W-:-:S13]  /*5210*/  ISETP.NE.AND.EX P0, PT, R11, RZ, PT, P0 ;  /* 0x000000ff0b00720c */ /* 0x000fda0003f05300 */
[----:B0--3--:R-:W-:Y:S05]  /*5220*/  @!P0 BRA `(.L_x_160) ;  /* 0x0000000000288947 */ /* 0x009fea0003800000 */
[----:B------:R-:W0:Y:S02]  /*5230*/  LDC R3, c[0x0][0x634] ;  /* 0x00018d00ff037b82 */ /* 0x000e240000000800 */
[----:B0-----:R-:W-:-:S05]  /*5240*/  IADD3 R3, P0, R16, R3, RZ ;  /* 0x0000000310037210 */ /* 0x001fca0007f1e0ff */
[----:B------:R-:W-:-:S04]  /*5250*/  IMAD.X R13, RZ, RZ, R17, P0 ;  /* 0x000000ffff0d7224 */ /* 0x000fc800000e0611 */
[----:B------:R-:W-:-:S04]  /*5260*/  IMAD.WIDE.U32 R4, R13, R10, RZ ;  /* 0x0000000a0d047225 */ /* 0x000fc800078e00ff */
[----:B-1--4-:R-:W-:-:S04]  /*5270*/  IMAD.WIDE.U32 R6, P0, R3, R11, R4 ;  /* 0x0000000b03067225 */ /* 0x012fc80007800004 */
[----:B------:R-:W-:-:S04]  /*5280*/  IMAD.WIDE.U32 R4, R3, R10, RZ ;  /* 0x0000000a03047225 */ /* 0x000fc800078e00ff */
[----:B------:R-:W-:Y:S01]  /*5290*/  IMAD.X R9, RZ, RZ, RZ, P0 ;  /* 0x000000ffff097224 */ /* 0x000fe200000e06ff */
[----:B------:R-:W-:Y:S01]  /*52a0*/  IADD3 RZ, P0, R5, R6, RZ ;  /* 0x0000000605ff7210 */ /* 0x000fe20007f1e0ff */
[----:B------:R-:W-:-:S04]  /*52b0*/  IMAD.MOV.U32 R8, RZ, RZ, R7 ;  /* 0x000000ffff087224 */ /* 0x000fc800078e0007 */
[----:B------:R-:W-:-:S08]  /*52c0*/  IMAD.WIDE.U32.X R8, R13, R11, R8, P0 ;  /* 0x0000000b0d087225 */ /* 0x000fd000000e0408 */
.L_x_160:
[-CC-:B------:R-:W-:Y:S01]  /*52d0*/  SHF.R.U64 R97, R8, R0.reuse, R9.reuse ;  /* 0x0000000008617219 */ /* 0x180fe20000001209 */
[----:B----4-:R-:W0:Y:S01]  /*52e0*/  LDC.64 R26, c[0x0][0x640] ;  /* 0x00019000ff1a7b82 */ /* 0x010e220000000a00 */
[----:B------:R-:W-:Y:S01]  /*52f0*/  SHF.R.U32.HI R0, RZ, R0, R9 ;  /* 0x00000000ff007219 */ /* 0x000fe20000011609 */
[----:B------:R-:W-:Y:S01]  /*5300*/  ULDC UR4, c[0x0][0x150] ;  /* 0x0000540000047ab9 */ /* 0x000fe20000000800 */
[----:B------:R-:W-:Y:S02]  /*5310*/  IADD3 R3, P0, RZ, -R97, RZ ;  /* 0x80000061ff037210 */ /* 0x000fe40007f1e0ff */
[----:B-1----:R-:W-:-:S03]  /*5320*/  I2FP.F32.U32 R7, R12 ;  /* 0x0000000c00077245 */ /* 0x002fc60000201000 */
[----:B------:R-:W1:Y:S01]  /*5330*/  LDC R6, c[0x0][0x618] ;  /* 0x00018600ff067b82 */ /* 0x000e620000000800 */
[----:B------:R-:W-:Y:S02]  /*5340*/  IMAD.X R5, RZ, RZ, ~R0, P0 ;  /* 0x000000ffff057224 */ /* 0x000fe400000e0e00 */
[----:B------:R-:W-:Y:S01]  /*5350*/  FMUL R7, R7, UR4 ;  /* 0x0000000407077c20 */ /* 0x000fe20008400000 */
[----:B------:R-:W-:Y:S01]  /*5360*/  ULDC UR4, c[0x0][0x154] ;  /* 0x0000550000047ab9 */ /* 0x000fe20000000800 */
[-C--:B------:R-:W-:Y:S02]  /*5370*/  IMAD R0, R5, R14.reuse, RZ ;  /* 0x0000000e05007224 */ /* 0x080fe400078e02ff */
[C---:B------:R-:W-:Y:S01]  /*5380*/  IMAD.WIDE.U32 R4, R3.reuse, R14, R16 ;  /* 0x0000000e03047225 */ /* 0x040fe200078e0010 */
[----:B------:R-:W2:Y:S01]  /*5390*/  LDC R8, c[0x0][0x608] ;  /* 0x00018200ff087b82 */ /* 0x000ea20000000800 */
[----:B------:R-:W3:Y:S02]  /*53a0*/  F2I.U32.TRUNC.NTZ R7, R7 ;  /* 0x0000000700077305 */ /* 0x000ee4000020f000 */
[----:B------:R-:W-:Y:S01]  /*53b0*/  IMAD R3, R3, R15, R0 ;  /* 0x0000000f03037224 */ /* 0x000fe200078e0200 */
[----:B------:R-:W-:-:S03]  /*53c0*/  I2FP.F32.U32 R0, R20 ;  /* 0x0000001400007245 */ /* 0x000fc60000201000 */
[----:B------:R-:W-:Y:S01]  /*53d0*/  IMAD.IADD R3, R5, 0x1, R3 ;  /* 0x0000000105037824 */ /* 0x000fe200078e0203 */
[----:B------:R-:W4:Y:S01]  /*53e0*/  LDC R11, c[0x0][0x658] ;  /* 0x00019600ff0b7b82 */ /* 0x000f220000000800 */
[----:B0-----:R-:W-:-:S04]  /*53f0*/  ISETP.NE.U32.AND P0, PT, R26, RZ, PT ;  /* 0x000000ff1a00720c */ /* 0x001fc80003f05070 */
[----:B------:R-:W-:-:S03]  /*5400*/  ISETP.NE.AND.EX P0, PT, R27, RZ, PT, P0 ;  /* 0x000000ff1b00720c */ /* 0x000fc60003f05300 */
[----:B------:R-:W0:Y:S01]  /*5410*/  LDC R9, c[0x0][0x144] ;  /* 0x00005100ff097b82 */ /* 0x000e220000000800 */
[-C--:B-1----:R-:W-:Y:S01]  /*5420*/  SHF.R.U64 R10, R4, R6.reuse, R3 ;  /* 0x00000006040a7219 */ /* 0x082fe20000001203 */
[----:B---3--:R-:W-:Y:S01]  /*5430*/  IMAD.MOV R7, RZ, RZ, -R7 ;  /* 0x000000ffff077224 */ /* 0x008fe200078e0a07 */
[----:B------:R-:W-:Y:S01]  /*5440*/  SHF.R.U32.HI R3, RZ, R6, R3 ;  /* 0x00000006ff037219 */ /* 0x000fe20000011603 */
[----:B------:R-:W-:-:S04]  /*5450*/  FMUL R6, R0, UR4 ;  /* 0x0000000400067c20 */ /* 0x000fc80008400000 */
[----:B------:R-:W1:Y:S01]  /*5460*/  LDC R21, c[0x0][0x148] ;  /* 0x00005200ff157b82 */ /* 0x000e620000000800 */
[----:B------:R3:W0:Y:S01]  /*5470*/  F2I.U32.TRUNC.NTZ R14, R6 ;  /* 0x00000006000e7305 */ /* 0x000622000020f000 */
[-CC-:B--2---:R-:W-:Y:S02]  /*5480*/  SHF.R.U64 R13, R10, R8.reuse, R3.reuse ;  /* 0x000000080a0d7219 */ /* 0x184fe40000001203 */
[----:B------:R-:W-:-:S04]  /*5490*/  SHF.R.U32.HI R0, RZ, R8, R3 ;  /* 0x00000008ff007219 */ /* 0x000fc80000011603 */
[----:B------:R-:W2:Y:S01]  /*54a0*/  LDC R24, c[0x0][0x648] ;  /* 0x00019200ff187b82 */ /* 0x000ea20000000800 */
[-CC-:B----4-:R-:W-:Y:S02]  /*54b0*/  SHF.R.U64 R15, R13, R11.reuse, R0.reuse ;  /* 0x0000000b0d0f7219 */ /* 0x190fe40000001200 */
[----:B------:R-:W-:-:S03]  /*54c0*/  SHF.R.U32.HI R5, RZ, R11, R0 ;  /* 0x0000000bff057219 */ /* 0x000fc60000011600 */
[----:B------:R-:W-:Y:S02]  /*54d0*/  IMAD.MOV.U32 R4, RZ, RZ, R15 ;  /* 0x000000ffff047224 */ /* 0x000fe400078e000f */
[----:B------:R-:W4:Y:S01]  /*54e0*/  LDC R28, c[0x0][0x638] ;  /* 0x00018e00ff1c7b82 */ /* 0x000f220000000800 */
[----:B0-----:R-:W-:-:S07]  /*54f0*/  IMAD R25, R9, R7, R12 ;  /* 0x0000000709197224 */ /* 0x001fce00078e020c */
[----:B------:R-:W0:Y:S08]  /*5500*/  LDC R29, c[0x0][0x610] ;  /* 0x00018400ff1d7b82 */ /* 0x000e300000000800 */
[----:B------:R-:W0:Y:S01]  /*5510*/  LDC R30, c[0x0][0x600] ;  /* 0x00018000ff1e7b82 */ /* 0x000e220000000800 */
[----:B-123--:R-:W-:Y:S05]  /*5520*/  @!P0 BRA `(.L_x_161) ;  /* 0x0000000000288947 */ /* 0x00efea0003800000 */
        /* <DEDUP_REMOVED lines=10> */
.L_x_161:
[----:B------:R-:W-:Y:S01]  /*55d0*/  ISETP.NE.AND P0, PT, R2, 0x1, PT ;  /* 0x000000010200780c */ /* 0x000fe20003f05270 */
[----:B------:R-:W-:Y:S01]  /*55e0*/  IMAD.MOV R14, RZ, RZ, -R14 ;  /* 0x000000ffff0e7224 */ /* 0x000fe200078e0a0e */
[----:B------:R-:W-:Y:S02]  /*55f0*/  SHF.R.U64 R0, R4, R24, R5 ;  /* 0x0000001804007219 */ /* 0x000fe40000001205 */
[----:B------:R-:W-:Y:S02]  /*5600*/  LOP3.LUT R3, R13, R94, RZ, 0xc0, !PT ;  /* 0x0000005e0d037212 */ /* 0x000fe400078ec0ff */
[----:B------:R-:W-:Y:S01]  /*5610*/  LOP3.LUT R10, R10, R93, RZ, 0xc0, !PT ;  /* 0x0000005d0a0a7212 */ /* 0x000fe200078ec0ff */
[----:B------:R-:W-:Y:S02]  /*5620*/  IMAD.MOV R4, RZ, RZ, -R0 ;  /* 0x000000ffff047224 */ /* 0x000fe400078e0a00 */
[----:B------:R-:W-:Y:S02]  /*5630*/  IMAD R0, R90, R0, R3 ;  /* 0x000000005a007224 */ /* 0x000fe400078e0203 */
[----:B----4-:R-:W-:-:S02]  /*5640*/  IMAD R3, R4, R28, R15 ;  /* 0x0000001c04037224 */ /* 0x010fc400078e020f */
[----:B------:R-:W-:Y:S02]  /*5650*/  @P0 IMAD R25, R21, R14, R20 ;  /* 0x0000000e15190224 */ /* 0x000fe400078e0214 */
[----:B0-----:R-:W-:Y:S02]  /*5660*/  IMAD R5, R3, R30, R10 ;  /* 0x0000001e03057224 */ /* 0x001fe400078e020a */
[----:B------:R-:W-:Y:S02]  /*5670*/  IMAD R0, R0, R29, R25 ;  /* 0x0000001d00007224 */ /* 0x000fe400078e0219 */
[----:B------:R-:W-:-:S03]  /*5680*/  IMAD.MOV.U32 R4, RZ, RZ, 0x1 ;  /* 0x00000001ff047424 */ /* 0x000fc600078e00ff */
[----:B------:R-:W-:Y:S02]  /*5690*/  SEL R98, R5, R0, !P0 ;  /* 0x0000000005627207 */ /* 0x000fe40004000000 */
[----:B------:R-:W-:Y:S02]  /*56a0*/  PRMT R3, R4, 0x7610, R3 ;  /* 0x0000761004037816 */ /* 0x000fe40000000003 */
[----:B------:R-:W-:-:S07]  /*56b0*/  SEL R0, R0, R5, !P0 ;  /* 0x0000000500007207 */ /* 0x000fce0004000000 */
.L_x_159:
[----:B------:R-:W-:Y:S01]  /*56c0*/  LOP3.LUT P0, RZ, R3, 0xff, RZ, 0xc0, !PT ;  /* 0x000000ff03ff7812 */ /* 0x000fe2000780c0ff */
[----:B------:R-:W-:Y:S01]  /*56d0*/  UIMAD.WIDE.U32 UR4, UR41, -0x33333333, URZ ;  /* 0xcccccccd290478a5 */ /* 0x000fe2000f8e003f */
[----:B------:R-:W-:-:S03]  /*56e0*/  IMAD.MOV.U32 R99, RZ, RZ, R0 ;  /* 0x000000ffff637224 */ /* 0x000fc600078e0000 */
[----:B------:R-:W-:-:S04]  /*56f0*/  USHF.R.U32.HI UR4, URZ, 0x2, UR5 ;  /* 0x000000023f047899 */ /* 0x000fc80008011605 */
[----:B------:R-:W-:-:S04]  /*5700*/  UIMAD UR41, UR4, -0x5, UR41 ;  /* 0xfffffffb042978a4 */ /* 0x000fc8000f8e0229 */
[----:B------:R-:W-:Y:S08]  /*5710*/  @P0 BRA `(.L_x_162) ;  /* 0xffffffb800a00947 */ /* 0x000ff0000383ffff */
[----:B------:R-:W-:Y:S05]  /*5720*/  EXIT ;  /* 0x000000000000794d */ /* 0x000fea0003800000 */
.L_x_3:
        /* <DEDUP_REMOVED lines=26> */
.L_x_164:
[--C-:B------:R-:W-:Y:S01]  /*58d0*/  SHF.R.U64 R14, R12, R20, R13.reuse ;  /* 0x000000140c0e7219 */ /* 0x100fe2000000120d */
[----:B------:R-:W0:Y:S01]  /*58e0*/  LDC R24, c[0x0][0x618] ;  /* 0x00018600ff187b82 */ /* 0x000e220000000800 */
[----:B------:R-:W-:Y:S01]  /*58f0*/  I2FP.F32.U32 R8, R6 ;  /* 0x0000000600087245 */ /* 0x000fe20000201000 */
[----:B------:R-:W-:Y:S01]  /*5900*/  ULDC UR4, c[0x0][0x150] ;  /* 0x0000540000047ab9 */ /* 0x000fe20000000800 */
[----:B------:R-:W-:Y:S02]  /*5910*/  SHF.R.U32.HI R7, RZ, R20, R13 ;  /* 0x00000014ff077219 */ /* 0x000fe4000001160d */
[----:B------:R-:W-:Y:S01]  /*5920*/  IADD3 R11, P0, RZ, -R14, RZ ;  /* 0x8000000eff0b7210 */ /* 0x000fe20007f1e0ff */
[----:B------:R-:W-:Y:S01]  /*5930*/  FMUL R13, R8, UR4 ;  /* 0x00000004080d7c20 */ /* 0x000fe20008400000 */
[----:B------:R-:W-:Y:S01]  /*5940*/  ULDC UR4, c[0x0][0x154] ;  /* 0x0000550000047ab9 */ /* 0x000fe20000000800 */
[----:B------:R-:W1:Y:S02]  /*5950*/  LDC.64 R26, c[0x0][0x640] ;  /* 0x00019000ff1a7b82 */ /* 0x000e640000000a00 */
[----:B------:R-:W-:-:S02]  /*5960*/  IMAD.X R7, RZ, RZ, ~R7, P0 ;  /* 0x000000ffff077224 */ /* 0x000fc400000e0e07 */
[----:B------:R-:W2:Y:S01]  /*5970*/  F2I.U32.TRUNC.NTZ R13, R13 ;  /* 0x0000000d000d7305 */ /* 0x000ea2000020f000 */
[----:B------:R-:W-:-:S03]  /*5980*/  IMAD.WIDE.U32 R8, R11, R22, R16 ;  /* 0x000000160b087225 */ /* 0x000fc600078e0010 */
[----:B------:R-:W3:Y:S01]  /*5990*/  LDC R15, c[0x0][0x144] ;  /* 0x00005100ff0f7b82 */ /* 0x000ee20000000800 */
[----:B------:R-:W-:-:S04]  /*59a0*/  IMAD R10, R7, R22, RZ ;  /* 0x00000016070a7224 */ /* 0x000fc800078e02ff */
[----:B------:R-:W-:Y:S02]  /*59b0*/  IMAD R7, R11, R23, R10 ;  /* 0x000000170b077224 */ /* 0x000fe400078e020a */
[----:B------:R-:W-:Y:S01]  /*59c0*/  IMAD.MOV.U32 R10, RZ, RZ, -0x1 ;  /* 0xffffffffff0a7424 */ /* 0x000fe200078e00ff */
[----:B------:R-:W4:Y:S01]  /*59d0*/  LDC R20, c[0x0][0x608] ;  /* 0x00018200ff147b82 */ /* 0x000f220000000800 */
[----:B------:R-:W-:Y:S01]  /*59e0*/  IMAD.IADD R7, R9, 0x1, R7 ;  /* 0x0000000109077824 */ /* 0x000fe200078e0207 */
[----:B------:R-:W-:-:S04]  /*59f0*/  I2FP.F32.U32 R9, R5 ;  /* 0x0000000500097245 */ /* 0x000fc80000201000 */
[-C--:B0-----:R-:W-:Y:S01]  /*5a00*/  SHF.R.U64 R12, R8, R24.reuse, R7 ;  /* 0x00000018080c7219 */ /* 0x081fe20000001207 */
[----:B--2---:R-:W-:Y:S01]  /*5a10*/  IMAD.MOV R8, RZ, RZ, -R13 ;  /* 0x000000ffff087224 */ /* 0x004fe200078e0a0d */
[----:B------:R-:W0:Y:S01]  /*5a20*/  LDC R11, c[0x0][0x658] ;  /* 0x00019600ff0b7b82 */ /* 0x000e220000000800 */
[----:B-1----:R-:W-:Y:S01]  /*5a30*/  ISETP.NE.U32.AND P0, PT, R26, RZ, PT ;  /* 0x000000ff1a00720c */ /* 0x002fe20003f05070 */
[----:B------:R-:W-:Y:S01]  /*5a40*/  FMUL R9, R9, UR4 ;  /* 0x0000000409097c20 */ /* 0x000fe20008400000 */
[----:B------:R-:W-:Y:S02]  /*5a50*/  SHF.R.U32.HI R7, RZ, R24, R7 ;  /* 0x00000018ff077219 */ /* 0x000fe40000011607 */
[----:B------:R-:W-:-:S03]  /*5a60*/  ISETP.NE.AND.EX P0, PT, R27, RZ, PT, P0 ;  /* 0x000000ff1b00720c */ /* 0x000fc60003f05300 */
[----:B------:R-:W1:Y:S01]  /*5a70*/  LDC R22, c[0x0][0x148] ;  /* 0x00005200ff167b82 */ /* 0x000e620000000800 */
[----:B---3--:R-:W-:Y:S02]  /*5a80*/  IMAD R23, R15, R8, R6 ;  /* 0x000000080f177224 */ /* 0x008fe400078e0206 */
[----:B------:R-:W-:-:S05]  /*5a90*/  IMAD.MOV.U32 R8, RZ, RZ, 0x1 ;  /* 0x00000001ff087424 */ /* 0x000fca00078e00ff */
[----:B------:R-:W2:Y:S01]  /*5aa0*/  LDC R21, c[0x0][0x600] ;  /* 0x00018000ff157b82 */ /* 0x000ea20000000800 */
[-CC-:B----4-:R-:W-:Y:S02]  /*5ab0*/  SHF.R.U64 R15, R12, R20.reuse, R7.reuse ;  /* 0x000000140c0f7219 */ /* 0x190fe40000001207 */
[----:B------:R-:W-:Y:S02]  /*5ac0*/  SHF.R.U32.HI R6, RZ, R20, R7 ;  /* 0x00000014ff067219 */ /* 0x000fe40000011607 */
[----:B------:R3:W4:Y:S03]  /*5ad0*/  F2I.U32.TRUNC.NTZ R20, R9 ;  /* 0x0000000900147305 */ /* 0x000726000020f000 */
[----:B------:R-:W1:Y:S01]  /*5ae0*/  LDC R25, c[0x0][0x648] ;  /* 0x00019200ff197b82 */ /* 0x000e620000000800 */
[-C--:B0-----:R-:W-:Y:S02]  /*5af0*/  SHF.R.U64 R19, R15, R11.reuse, R6 ;  /* 0x0000000b0f137219 */ /* 0x081fe40000001206 */
[----:B------:R-:W-:-:S02]  /*5b00*/  SHF.L.U32 R10, R10, R11, RZ ;  /* 0x0000000b0a0a7219 */ /* 0x000fc400000006ff */
[-C--:B------:R-:W-:Y:S01]  /*5b10*/  SHF.R.U32.HI R7, RZ, R11.reuse, R6 ;  /* 0x0000000bff077219 */ /* 0x080fe20000011606 */
[----:B------:R-:W-:Y:S01]  /*5b20*/  IMAD.MOV.U32 R6, RZ, RZ, R19 ;  /* 0x000000ffff067224 */ /* 0x000fe200078e0013 */
[----:B------:R-:W-:Y:S01]  /*5b30*/  SHF.L.U32 R24, R8, R11, RZ ;  /* 0x0000000b08187219 */ /* 0x000fe200000006ff */
[----:B------:R-:W0:Y:S01]  /*5b40*/  LDC R28, c[0x0][0x638] ;  /* 0x00018e00ff1c7b82 */ /* 0x000e220000000800 */
[----:B------:R-:W-:-:S07]  /*5b50*/  LOP3.LUT R30, RZ, R10, RZ, 0x33, !PT ;  /* 0x0000000aff1e7212 */ /* 0x000fce00078e33ff */
[----:B------:R-:W0:Y:S01]  /*5b60*/  LDC R29, c[0x0][0x610] ;  /* 0x00018400ff1d7b82 */ /* 0x000e220000000800 */
[----:B---34-:R-:W-:Y:S05]  /*5b70*/  @!P0 BRA `(.L_x_165) ;  /* 0x0000000000288947 */ /* 0x018fea0003800000 */
[----:B------:R-:W3:Y:S02]  /*5b80*/  LDC R6, c[0x0][0x64c] ;  /* 0x00019300ff067b82 */ /* 0x000ee40000000800 */
[----:B---3--:R-:W-:-:S05]  /*5b90*/  IADD3 R11, P0, R19, R6, RZ ;  /* 0x00000006130b7210 */ /* 0x008fca0007f1e0ff */
        /* <DEDUP_REMOVED lines=8> */
.L_x_165:
[----:B------:R-:W-:Y:S01]  /*5c20*/  ISETP.NE.AND P0, PT, R2, 0x1, PT ;  /* 0x000000010200780c */ /* 0x000fe20003f05270 */
[----:B--2---:R-:W-:Y:S01]  /*5c30*/  VIADD R9, R21, 0xffffffff ;  /* 0xffffffff15097836 */ /* 0x004fe20000000000 */
[----:B-1----:R-:W-:Y:S01]  /*5c40*/  SHF.R.U64 R7, R6, R25, R7 ;  /* 0x0000001906077219 */ /* 0x002fe20000001207 */
[----:B------:R-:W-:Y:S01]  /*5c50*/  IMAD.MOV R20, RZ, RZ, -R20 ;  /* 0x000000ffff147224 */ /* 0x000fe200078e0a14 */
[----:B------:R-:W-:Y:S02]  /*5c60*/  LOP3.LUT R6, R15, R30, RZ, 0xc0, !PT ;  /* 0x0000001e0f067212 */ /* 0x000fe400078ec0ff */
[----:B------:R-:W-:Y:S01]  /*5c70*/  LOP3.LUT R12, R12, R9, RZ, 0xc0, !PT ;  /* 0x000000090c0c7212 */ /* 0x000fe200078ec0ff */
[----:B------:R-:W-:Y:S02]  /*5c80*/  IMAD.MOV R8, RZ, RZ, -R7 ;  /* 0x000000ffff087224 */ /* 0x000fe400078e0a07 */
[----:B------:R-:W-:Y:S02]  /*5c90*/  IMAD R6, R24, R7, R6 ;  /* 0x0000000718067224 */ /* 0x000fe400078e0206 */
[----:B------:R-:W-:-:S02]  /*5ca0*/  IMAD.MOV.U32 R9, RZ, RZ, 0x1 ;  /* 0x00000001ff097424 */ /* 0x000fc400078e00ff */
[----:B------:R-:W-:Y:S02]  /*5cb0*/  @P0 IMAD R23, R22, R20, R5 ;  /* 0x0000001416170224 */ /* 0x000fe400078e0205 */
[----:B0-----:R-:W-:Y:S02]  /*5cc0*/  IMAD R5, R8, R28, R19 ;  /* 0x0000001c08057224 */ /* 0x001fe400078e0213 */
[----:B------:R-:W-:Y:S02]  /*5cd0*/  IMAD R19, R6, R29, R23 ;  /* 0x0000001d06137224 */ /* 0x000fe400078e0217 */
[----:B------:R-:W-:Y:S02]  /*5ce0*/  IMAD R6, R5, R21, R12 ;  /* 0x0000001505067224 */ /* 0x000fe400078e020c */
[----:B------:R-:W-:-:S03]  /*5cf0*/  IMAD.MOV.U32 R8, RZ, RZ, R14 ;  /* 0x000000ffff087224 */ /* 0x000fc600078e000e */
[----:B------:R-:W-:Y:S02]  /*5d00*/  SEL R20, R6, R19, !P0 ;  /* 0x0000001306147207 */ /* 0x000fe40004000000 */
[----:B------:R-:W-:-:S07]  /*5d10*/  SEL R19, R19, R6, !P0 ;  /* 0x0000000613137207 */ /* 0x000fce0004000000 */
.L_x_163:
[----:B------:R-:W-:-:S08]  /*5d20*/  NOP ;  /* 0x0000000000007918 */ /* 0x000fd00000000000 */
[----:B------:R-:W0:-:S00]  /*5d30*/  USETMAXREG.DEALLOC.CTAPOOL 0x28 ;  /* 0x00000028000079c8 */ /* 0x000e0000080e0500 */
[----:B0-----:R-:W-:-:S13]  /*5d40*/  ISETP.NE.AND P0, PT, R0, RZ, PT ;  /* 0x000000ff0000720c */ /* 0x001fda0003f05270 */
[----:B------:R-:W-:Y:S05]  /*5d50*/  @P0 EXIT ;  /* 0x000000000000094d */ /* 0x000fea0003800000 */
[----:B------:R-:W-:Y:S01]  /*5d60*/  LOP3.LUT P0, RZ, R9, 0xff, RZ, 0xc0, !PT ;  /* 0x000000ff09ff7812 */ /* 0x000fe2000780c0ff */
[----:B------:R-:W-:Y:S02]  /*5d70*/  IMAD.MOV.U32 R0, RZ, RZ, 0x1 ;  /* 0x00000001ff007424 */ /* 0x000fe400078e00ff */
[----:B------:R-:W-:-:S10]  /*5d80*/  IMAD.MOV.U32 R12, RZ, RZ, RZ ;  /* 0x000000ffff0c7224 */ /* 0x000fd400078e00ff */
[----:B------:R-:W-:Y:S05]  /*5d90*/  @!P0 BRA `(.L_x_166) ;  /* 0x0000000c000c8947 */ /* 0x000fea0003800000 */
[----:B------:R-:W0:Y:S01]  /*5da0*/  LDC R0, c[0x0][0x28c] ;  /* 0x0000a300ff007b82 */ /* 0x000e220000000800 */
[----:B------:R-:W-:Y:S01]  /*5db0*/  LOP3.LUT P0, RZ, R3, 0x1f, RZ, 0xc0, !PT ;  /* 0x0000001f03ff7812 */ /* 0x000fe2000780c0ff */
[----:B------:R-:W-:Y:S01]  /*5dc0*/  ULDC UR5, c[0x0][0x658] ;  /* 0x0001960000057ab9 */ /* 0x000fe20000000800 */
[----:B------:R-:W-:Y:S01]  /*5dd0*/  UMOV UR6, 0xffffffff ;  /* 0xffffffff00067882 */ /* 0x000fe20000000000 */
[----:B------:R-:W-:Y:S01]  /*5de0*/  BSSY B0, `(.L_x_166) ;  /* 0x00000be000007945 */ /* 0x000fe20003800000 */
[----:B------:R-:W-:Y:S01]  /*5df0*/  USHF.L.U32 UR6, UR6, UR5, URZ ;  /* 0x0000000506067299 */ /* 0x000fe2000800063f */
[C---:B------:R-:W-:Y:S01]  /*5e00*/  ISETP.NE.AND P2, PT, R4.reuse, RZ, PT ;  /* 0x000000ff0400720c */ /* 0x040fe20003f45270 */
[----:B------:R-:W-:Y:S01]  /*5e10*/  IMAD.MOV.U32 R13, RZ, RZ, 0x1 ;  /* 0x00000001ff0d7424 */ /* 0x000fe200078e00ff */
[----:B------:R-:W-:Y:S01]  /*5e20*/  ISETP.NE.OR P0, PT, R4, RZ, !P0 ;  /* 0x000000ff0400720c */ /* 0x000fe20004705670 */
[----:B------:R-:W-:Y:S01]  /*5e30*/  IMAD.MOV.U32 R12, RZ, RZ, RZ ;  /* 0x000000ffff0c7224 */ /* 0x000fe200078e00ff */
[----:B------:R-:W-:Y:S01]  /*5e40*/  LOP3.LUT R11, R18, 0x2, RZ, 0xfc, !PT ;  /* 0x00000002120b7812 */ /* 0x000fe200078efcff */
[----:B------:R-:W-:Y:S01]  /*5e50*/  ULDC UR4, c[0x0][0x600] ;  /* 0x0001800000047ab9 */ /* 0x000fe20000000800 */
[----:B------:R-:W-:Y:S01]  /*5e60*/  UMOV UR7, 0x1 ;  /* 0x0000000100077882 */ /* 0x000fe20000000000 */
[----:B------:R-:W-:-:S02]  /*5e70*/  UIADD3 UR15, UR4, -0x1, URZ ;  /* 0xffffffff040f7890 */ /* 0x000fc4000fffe03f */
[----:B------:R-:W-:Y:S02]  /*5e80*/  USHF.L.U32 UR17, UR7, UR5, URZ ;  /* 0x0000000507117299 */ /* 0x000fe4000800063f */
[----:B------:R-:W-:Y:S01]  /*5e90*/  ULOP3.LUT UR16, URZ, UR6, URZ, 0x33, !UPT ;  /* 0x000000063f107292 */ /* 0x000fe2000f8e333f */
[----:B------:R-:W-:Y:S01]  /*5ea0*/  ULDC.64 UR20, c[0x0][0x198] ;  /* 0x0000660000147ab9 */ /* 0x000fe20000000a00 */
[----:B0-----:R-:W-:-:S05]  /*5eb0*/  VIADD R0, R0, 0x7f ;  /* 0x0000007f00007836 */ /* 0x001fca0000000000 */
[----:B------:R-:W-:-:S04]  /*5ec0*/  SHF.R.S32.HI R3, RZ, 0x1f, R0 ;  /* 0x0000001fff037819 */ /* 0x000fc80000011400 */
[----:B------:R-:W-:Y:S01]  /*5ed0*/  LEA.HI R3, R3, R0, RZ, 0x7 ;  /* 0x0000000003037211 */ /* 0x000fe200078f38ff */
[----:B------:R-:W-:-:S03]  /*5ee0*/  IMAD.MOV.U32 R0, RZ, RZ, 0x1 ;  /* 0x00000001ff007424 */ /* 0x000fc600078e00ff */
[----:B------:R-:W-:-:S05]  /*5ef0*/  SHF.R.S32.HI R3, RZ, 0x7, R3 ;  /* 0x00000007ff037819 */ /* 0x000fca0000011403 */
[----:B------:R-:W-:-:S07]  /*5f00*/  VIADD R10, R3, 0x1 ;  /* 0x00000001030a7836 */ /* 0x000fce0000000000 */
.L_x_178:
[----:B------:R-:W-:-:S03]  /*5f10*/  UMOV UR4, 0xffffffff ;  /* 0xffffffff00047882 */ /* 0x000fc60000000000 */
[----:B------:R-:W-:Y:S05]  /*5f20*/  BRA.DIV UR4, `(.L_x_167) ;  /* 0x0000000e04b47947 */ /* 0x000fea000b800000 */
[----:B------:R-:W-:-:S13]  /*5f30*/  ELECT P6, URZ, PT ;  /* 0x00000000003f782f */ /* 0x000fda00038c0000 */
.L_x_190:
[----:B------:R-:W0:Y:S01]  /*5f40*/  LDC R4, c[0x0][0x28c] ;  /* 0x0000a300ff047b82 */ /* 0x000e220000000800 */
[----:B------:R-:W-:Y:S01]  /*5f50*/  BSSY B1, `(.L_x_168) ;  /* 0x0000035000017945 */ /* 0x000fe20003800000 */
[----:B0-----:R-:W-:-:S13]  /*5f60*/  ISETP.LT.OR P6, PT, R4, 0x1, !P6 ;  /* 0x000000010400780c */ /* 0x001fda00077c1670 */
[----:B------:R-:W-:Y:S05]  /*5f70*/  @P6 BRA `(.L_x_169) ;  /* 0x0000000000c86947 */ /* 0x000fea0003800000 */
[----:B------:R-:W-:Y:S02]  /*5f80*/  IMAD.SHL.U32 R20, R20, 0x80, RZ ;  /* 0x0000008014147824 */ /* 0x000fe400078e00ff */
[----:B------:R-:W-:Y:S02]  /*5f90*/  IMAD.SHL.U32 R19, R19, 0x80, RZ ;  /* 0x0000008013137824 */ /* 0x000fe400078e00ff */
[----:B------:R-:W-:Y:S02]  /*5fa0*/  IMAD.MOV.U32 R21, RZ, RZ, RZ ;  /* 0x000000ffff157224 */ /* 0x000fe400078e00ff */
[----:B------:R-:W-:Y:S02]  /*5fb0*/  IMAD.MOV.U32 R4, RZ, RZ, R10 ;  /* 0x000000ffff047224 */ /* 0x000fe400078e000a */
[----:B------:R-:W-:Y:S02]  /*5fc0*/  IMAD.MOV.U32 R5, RZ, RZ, R0 ;  /* 0x000000ffff057224 */ /* 0x000fe400078e0000 */
[----:B------:R-:W-:-:S07]  /*5fd0*/  IMAD.MOV.U32 R6, RZ, RZ, R12 ;  /* 0x000000ffff067224 */ /* 0x000fce00078e000c */
.L_x_173:
[----:B------:R-:W0:Y:S01]  /*5fe0*/  S2R R14, SR_CgaCtaId ;  /* 0x00000000000e7919 */ /* 0x000e220000008800 */
[----:B------:R-:W-:Y:S01]  /*5ff0*/  MOV R7, 0x400 ;  /* 0x0000040000077802 */ /* 0x000fe20000000f00 */
[----:B------:R-:W1:Y:S03]  /*6000*/  @!P2 LDC R9, c[0x0][0x500] ;  /* 0x00014000ff09ab82 */ /* 0x000e660000000800 */
[----:B0-----:R-:W-:Y:S02]  /*6010*/  LEA R15, R14, R7, 0x18 ;  /* 0x000000070e0f7211 */ /* 0x001fe400078ec0ff */
[----:B------:R-:W-:-:S03]  /*6020*/  SHF.L.U32 R7, R5, 0x1f, RZ ;  /* 0x0000001f05077819 */ /* 0x000fc600000006ff */
[----:B------:R-:W-:-:S04]  /*6030*/  IMAD R14, R6, 0x8, R15 ;  /* 0x00000008060e7824 */ /* 0x000fc800078e020f */
[----:B------:R-:W0:Y:S02]  /*6040*/  SYNCS.PHASECHK.TRANS64.TRYWAIT P1, [R14+URZ+0x28], R7 ;  /* 0x000028070e0075a7 */ /* 0x000e24000802017f */
[----:B01----:R-:W-:Y:S05]  /*6050*/  @!P1 BRA `(.L_x_170) ;  /* 0x0000000c00889947 */ /* 0x003fea0003800000 */
.L_x_191:
[----:B0-----:R-:W-:Y:S01]  /*6060*/  PRMT R7, R11, 0x9910, RZ ;  /* 0x000099100b077816 */ /* 0x001fe200000000ff */
[----:B------:R0:W-:Y:S03]  /*6070*/  @!P2 SYNCS.ARRIVE.TRANS64 RZ, [R14+URZ], R9 ;  /* 0x000000090effa9a7 */ /* 0x0001e6000800003f */
[----:B------:R-:W-:-:S13]  /*6080*/  ISETP.NE.AND P1, PT, R7, 0x2, PT ;  /* 0x000000020700780c */ /* 0x000fda0003f25270 */
[----:B0-----:R-:W-:Y:S05]  /*6090*/  @P1 BRA `(.L_x_171) ;  /* 0x0000000000041947 */ /* 0x001fea0003800000 */
[----:B------:R-:W-:Y:S01]  /*60a0*/  BPT.TRAP 0x1 ;  /* 0x000000040000795c */ /* 0x000fe20000300000 */
.L_x_171:
[----:B------:R-:W-:Y:S05]  /*60b0*/  @P0 BRA `(.L_x_172) ;  /* 0x0000000000040947 */ /* 0x000fea0003800000 */
[----:B------:R-:W-:Y:S01]  /*60c0*/  BPT.TRAP 0x1 ;  /* 0x000000040000795c */ /* 0x000fe20000300000 */
.L_x_172:
[----:B------:R-:W-:Y:S01]  /*60d0*/  IMAD R15, R6, 0x4000, R15 ;  /* 0x00004000060f7824 */ /* 0x000fe200078e020f */
[----:B------:R-:W-:Y:S01]  /*60e0*/  R2UR UR9, R14 ;  /* 0x000000000e0972ca */ /* 0x000fe200000e0000 */
[----:B------:R-:W-:Y:S01]  /*60f0*/  VIADD R4, R4, 0xffffffff ;  /* 0xffffffff04047836 */ /* 0x000fe20000000000 */
[----:B------:R-:W-:Y:S01]  /*6100*/  UIADD3 UR4, UP0, UR20, 0xf0, URZ ;  /* 0x000000f014047890 */ /* 0x000fe2000ff1e03f */
[----:B------:R-:W-:Y:S01]  /*6110*/  R2UR UR11, R19 ;  /* 0x00000000130b72ca */ /* 0x000fe200000e0000 */
[----:B------:R-:W-:Y:S01]  /*6120*/  UIADD3 UR22, UP1, UR20, 0x1f0, URZ ;  /* 0x000001f014167890 */ /* 0x000fe2000ff3e03f */
[----:B------:R-:W-:Y:S01]  /*6130*/  R2UR UR8, R15 ;  /* 0x000000000f0872ca */ /* 0x000fe200000e0000 */
[----:B------:R-:W-:Y:S01]  /*6140*/  UIADD3.X UR5, URZ, UR21, URZ, UP0, !UPT ;  /* 0x000000153f057290 */ /* 0x000fe200087fe43f */
[C---:B------:R-:W-:Y:S01]  /*6150*/  R2UR UR10, R21.reuse ;  /* 0x00000000150a72ca */ /* 0x040fe200000e0000 */
[----:B------:R-:W-:Y:S01]  /*6160*/  VIADD R6, R6, 0x1 ;  /* 0x0000000106067836 */ /* 0x000fe20000000000 */
[----:B------:R-:W-:Y:S01]  /*6170*/  R2UR UR12, R8 ;  /* 0x00000000080c72ca */ /* 0x000fe200000e0000 */
[----:B------:R-:W-:Y:S01]  /*6180*/  UIADD3.X UR23, URZ, UR21, URZ, UP1, !UPT ;  /* 0x000000153f177290 */ /* 0x000fe20008ffe43f */
[----:B------:R-:W-:Y:S01]  /*6190*/  R2UR UR18, R20 ;  /* 0x00000000141272ca */ /* 0x000fe200000e0000 */
[----:B------:R-:W-:Y:S01]  /*61a0*/  UMOV UR6, 0x0 ;  /* 0x0000000000067882 */ /* 0x000fe20000000000 */
[----:B------:R-:W-:Y:S01]  /*61b0*/  ISETP.GT.AND P3, PT, R4, 0x1, PT ;  /* 0x000000010400780c */ /* 0x000fe20003f64270 */
[----:B------:R-:W-:Y:S01]  /*61c0*/  UMOV UR7, 0x10000000 ;  /* 0x1000000000077882 */ /* 0x000fe20000000000 */
[----:B------:R-:W-:Y:S01]  /*61d0*/  ISETP.NE.AND P1, PT, R6, 0x5, PT ;  /* 0x000000050600780c */ /* 0x000fe20003f25270 */
[----:B------:R-:W-:-:S02]  /*61e0*/  VIADD R21, R21, 0x80 ;  /* 0x0000008015157836 */ /* 0x000fc40000000000 */
[----:B------:R-:W-:Y:S01]  /*61f0*/  UIADD3 UR13, UR8, 0x100, URZ ;  /* 0x00000100080d7890 */ /* 0x000fe2000fffe03f */
[----:B------:R-:W-:Y:S01]  /*6200*/  SEL R14, RZ, 0x1, P1 ;  /* 0x00000001ff0e7807 */ /* 0x000fe20000800000 */
[----:B------:R-:W-:Y:S01]  /*6210*/  UIADD3 UR14, UR8, 0x14100, URZ ;  /* 0x00014100080e7890 */ /* 0x000fe2000fffe03f */
[----:B------:R-:W-:Y:S02]  /*6220*/  SEL R6, R6, RZ, P1 ;  /* 0x000000ff06067207 */ /* 0x000fe40000800000 */
[----:B------:R-:W-:Y:S02]  /*6230*/  LOP3.LUT R5, R5, R14, RZ, 0x3c, !PT ;  /* 0x0000000e05057212 */ /* 0x000fe400078e3cff */
[----:B------:R-:W-:Y:S02]  /*6240*/  UMOV UR8, UR13 ;  /* 0x0000000d00087c82 */ /* 0x000fe40008000000 */
[----:B------:R0:W-:Y:S02]  /*6250*/  UTMALDG.3D [UR8], [UR4], desc[UR6] ;  /* 0x00000608040075b4 */ /* 0x0001e40008011000 */
[----:B0-----:R-:W-:Y:S01]  /*6260*/  UMOV UR8, UR14 ;  /* 0x0000000e00087c82 */ /* 0x001fe20008000000 */
[----:B------:R-:W-:-:S02]  /*6270*/  UMOV UR11, UR18 ;  /* 0x00000012000b7c82 */ /* 0x000fc40008000000 */
[----:B------:R0:W-:Y:S02]  /*6280*/  UTMALDG.3D [UR8], [UR22], desc[UR6] ;  /* 0x00000608160075b4 */ /* 0x0001e40008011000 */
[----:B0-----:R-:W-:Y:S05]  /*6290*/  @P3 BRA `(.L_x_173) ;  /* 0xfffffffc00503947 */ /* 0x001fea000383ffff */
.L_x_169:
[----:B------:R-:W-:Y:S05]  /*62a0*/  BSYNC B1 ;  /* 0x0000000000017941 */ /* 0x000fea0003800000 */
.L_x_168:
[----:B------:R-:W-:Y:S01]  /*62b0*/  LOP3.LUT P3, RZ, R13, 0xff, RZ, 0xc0, !PT ;  /* 0x000000ff0dff7812 */ /* 0x000fe2000786c0ff */
[----:B------:R-:W-:Y:S01]  /*62c0*/  IMAD.IADD R12, R3, 0x1, R12 ;  /* 0x00000001030c7824 */ /* 0x000fe200078e020c */
[----:B------:R-:W-:Y:S01]  /*62d0*/  IADD3 R16, P4, R16, UR36, RZ ;  /* 0x0000002410107c10 */ /* 0x000fe2000ff9e0ff */
[----:B------:R-:W-:Y:S01]  /*62e0*/  ULDC.64 UR4, c[0x0][0x650] ;  /* 0x0001940000047ab9 */ /* 0x000fe20000000a00 */
[----:B------:R-:W-:Y:S01]  /*62f0*/  BSSY B1, `(.L_x_174) ;  /* 0x000006a000017945 */ /* 0x000fe20003800000 */
[----:B------:R-:W-:Y:S01]  /*6300*/  IMAD.MOV.U32 R19, RZ, RZ, -0x1 ;  /* 0xffffffffff137424 */ /* 0x000fe200078e00ff */
[----:B------:R-:W-:Y:S01]  /*6310*/  ISETP.GT.U32.AND P1, PT, R12, 0x4, PT ;  /* 0x000000040c00780c */ /* 0x000fe20003f24070 */
[----:B------:R-:W-:Y:S01]  /*6320*/  IMAD.MOV.U32 R20, RZ, RZ, -0x1 ;  /* 0xffffffffff147424 */ /* 0x000fe200078e00ff */
[----:B------:R-:W-:Y:S01]  /*6330*/  IADD3.X R17, R17, UR42, RZ, P4, !PT ;  /* 0x0000002a11117c10 */ /* 0x000fe2000a7fe4ff */
[----:B------:R-:W-:Y:S01]  /*6340*/  IMAD.MOV.U32 R8, RZ, RZ, -0x1 ;  /* 0xffffffffff087424 */ /* 0x000fe200078e00ff */
[----:B------:R-:W-:-:S02]  /*6350*/  ISETP.LT.U32.AND P1, PT, R3, 0x5, P1 ;  /* 0x000000050300780c */ /* 0x000fc40000f21070 */
[----:B------:R-:W-:Y:S01]  /*6360*/  PRMT R13, RZ, 0x7610, R13 ;  /* 0x00007610ff0d7816 */ /* 0x000fe2000000000d */
[----:B------:R-:W0:Y:S01]  /*6370*/  @P3 S2R R5, SR_CgaCtaId ;  /* 0x0000000000053919 */ /* 0x000e220000008800 */
[----:B------:R-:W-:-:S04]  /*6380*/  @P3 MOV R4, 0x400 ;  /* 0x0000040000043802 */ /* 0x000fc80000000f00 */
[----:B0-----:R-:W-:Y:S01]  /*6390*/  @P3 LEA R6, R5, R4, 0x18 ;  /* 0x0000000405063211 */ /* 0x001fe200078ec0ff */
[----:B------:R-:W-:-:S03]  /*63a0*/  IMAD.WIDE.U32 R4, R12, -0x33333333, RZ ;  /* 0xcccccccd0c047825 */ /* 0x000fc600078e00ff */
[----:B------:R0:W-:Y:S01]  /*63b0*/  @P3 SYNCS.ARRIVE.TRANS64.A1T0 RZ, [R6+URZ+0x68], RZ ;  /* 0x000068ff06ff39a7 */ /* 0x0001e2000810003f */
[----:B------:R-:W-:Y:S02]  /*63c0*/  ISETP.GE.U32.AND P3, PT, R3, 0x5, PT ;  /* 0x000000050300780c */ /* 0x000fe40003f66070 */
[----:B------:R-:W-:Y:S02]  /*63d0*/  SHF.R.U32.HI R7, RZ, 0x2, R5 ;  /* 0x00000002ff077819 */ /* 0x000fe40000011605 */
[----:B------:R-:W-:Y:S02]  /*63e0*/  SEL R5, RZ, 0x1, !P1 ;  /* 0x00000001ff057807 */ /* 0x000fe40004800000 */
[----:B------:R-:W-:Y:S01]  /*63f0*/  ISETP.GE.U32.AND P1, PT, R16, UR4, PT ;  /* 0x0000000410007c0c */ /* 0x000fe2000bf26070 */
[----:B------:R-:W-:Y:S01]  /*6400*/  IMAD R12, R7, -0x5, R12 ;  /* 0xfffffffb070c7824 */ /* 0x000fe200078e020c */
[----:B------:R-:W-:Y:S02]  /*6410*/  LOP3.LUT R0, R0, R5, RZ, 0x3c, !PT ;  /* 0x0000000500007212 */ /* 0x000fe400078e3cff */
[----:B------:R-:W-:-:S02]  /*6420*/  ISETP.GE.U32.AND.EX P1, PT, R17, UR5, PT, P1 ;  /* 0x0000000511007c0c */ /* 0x000fc4000bf26110 */
[----:B------:R-:W-:Y:S02]  /*6430*/  PRMT R4, RZ, 0x7610, R4 ;  /* 0x00007610ff047816 */ /* 0x000fe40000000004 */
[----:B------:R-:W-:-:S09]  /*6440*/  @P3 LOP3.LUT R0, R0, 0x1, R7, 0x78, !PT ;  /* 0x0000000100003812 */ /* 0x000fd200078e7807 */
[----:B0-----:R-:W-:Y:S05]  /*6450*/  @P1 BRA `(.L_x_175) ;  /* 0x00000004004c1947 */ /* 0x001fea0003800000 */
[----:B------:R-:W-:Y:S01]  /*6460*/  ULDC.64 UR4, c[0x0][0x628] ;  /* 0x00018a0000047ab9 */ /* 0x000fe20000000a00 */
[----:B------:R-:W0:Y:S01]  /*6470*/  S2R R15, SR_CTAID.X ;  /* 0x00000000000f7919 */ /* 0x000e220000002500 */
[----:B------:R-:W-:Y:S01]  /*6480*/  ISETP.NE.U32.AND P1, PT, RZ, UR4, PT ;  /* 0x00000004ff007c0c */ /* 0x000fe2000bf25070 */
[----:B------:R-:W-:Y:S01]  /*6490*/  ULDC UR7, c[0x0][0x630] ;  /* 0x00018c0000077ab9 */ /* 0x000fe20000000800 */
[----:B------:R-:W-:Y:S01]  /*64a0*/  IMAD.MOV.U32 R4, RZ, RZ, R16 ;  /* 0x000000ffff047224 */ /* 0x000fe200078e0010 */
[----:B------:R-:W1:Y:S01]  /*64b0*/  S2R R14, SR_CTAID.Y ;  /* 0x00000000000e7919 */ /* 0x000e620000002600 */
[----:B------:R-:W-:Y:S01]  /*64c0*/  ISETP.NE.AND.EX P1, PT, RZ, UR5, PT, P1 ;  /* 0x00000005ff007c0c */ /* 0x000fe2000bf25310 */
[----:B------:R-:W-:-:S12]  /*64d0*/  IMAD.MOV.U32 R5, RZ, RZ, R17 ;  /* 0x000000ffff057224 */ /* 0x000fd800078e0011 */
[----:B------:R-:W-:Y:S05]  /*64e0*/  @!P1 BRA `(.L_x_176) ;  /* 0x0000000000289947 */ /* 0x000fea0003800000 */
[----:B------:R-:W-:Y:S02]  /*64f0*/  ULDC UR6, c[0x0][0x634] ;  /* 0x00018d0000067ab9 */ /* 0x000fe40000000800 */
[----:B------:R-:W-:-:S05]  /*6500*/  IADD3 R9, P1, R16, UR6, RZ ;  /* 0x0000000610097c10 */ /* 0x000fca000ff3e0ff */
[----:B------:R-:W-:-:S04]  /*6510*/  IMAD.X R19, RZ, RZ, R17, P1 ;  /* 0x000000ffff137224 */ /* 0x000fc800008e0611 */
[----:B------:R-:W-:-:S04]  /*6520*/  IMAD.WIDE.U32 R6, R19, UR4, RZ ;  /* 0x0000000413067c25 */ /* 0x000fc8000f8e00ff */
[----:B------:R-:W-:-:S04]  /*6530*/  IMAD.WIDE.U32 R6, P1, R9, UR5, R6 ;  /* 0x0000000509067c25 */ /* 0x000fc8000f820006 */
[----:B------:R-:W-:-:S04]  /*6540*/  IMAD.WIDE.U32 R8, R9, UR4, RZ ;  /* 0x0000000409087c25 */ /* 0x000fc8000f8e00ff */
[----:B------:R-:W-:Y:S01]  /*6550*/  IMAD.X R5, RZ, RZ, RZ, P1 ;  /* 0x000000ffff057224 */ /* 0x000fe200008e06ff */
[----:B------:R-:W-:Y:S01]  /*6560*/  IADD3 RZ, P1, R9, R6, RZ ;  /* 0x0000000609ff7210 */ /* 0x000fe20007f3e0ff */
[----:B------:R-:W-:-:S04]  /*6570*/  IMAD.MOV.U32 R4, RZ, RZ, R7 ;  /* 0x000000ffff047224 */ /* 0x000fc800078e0007 */
[----:B------:R-:W-:-:S08]  /*6580*/  IMAD.WIDE.U32.X R4, R19, UR5, R4, P1 ;  /* 0x0000000513047c25 */ /* 0x000fd000088e0404 */
.L_x_176:
[--C-:B------:R-:W-:Y:S01]  /*6590*/  SHF.R.U64 R8, R4, UR7, R5.reuse ;  /* 0x0000000704087c19 */ /* 0x100fe20008001205 */
[----:B------:R-:W-:Y:S01]  /*65a0*/  ULDC.64 UR4, c[0x0][0x620] ;  /* 0x0001880000047ab9 */ /* 0x000fe20000000a00 */
[----:B------:R-:W-:Y:S01]  /*65b0*/  SHF.R.U32.HI R4, RZ, UR7, R5 ;  /* 0x00000007ff047c19 */ /* 0x000fe20008011605 */
[----:B------:R-:W2:Y:S01]  /*65c0*/  LDC R24, c[0x0][0x144] ;  /* 0x00005100ff187b82 */ /* 0x000ea20000000800 */
[----:B------:R-:W-:Y:S01]  /*65d0*/  IADD3 R7, P1, RZ, -R8, RZ ;  /* 0x80000008ff077210 */ /* 0x000fe20007f3e0ff */
[----:B------:R-:W-:Y:S01]  /*65e0*/  ULDC.64 UR8, c[0x0][0x640] ;  /* 0x0001900000087ab9 */ /* 0x000fe20000000a00 */
[----:B0-----:R-:W-:Y:S01]  /*65f0*/  I2FP.F32.U32 R9, R15 ;  /* 0x0000000f00097245 */ /* 0x001fe20000201000 */
[----:B------:R-:W-:Y:S02]  /*6600*/  ULDC UR6, c[0x0][0x608] ;  /* 0x0001820000067ab9 */ /* 0x000fe40000000800 */
[----:B------:R-:W-:Y:S01]  /*6610*/  IMAD.X R4, RZ, RZ, ~R4, P1 ;  /* 0x000000ffff047224 */ /* 0x000fe200008e0e04 */
[----:B------:R-:W-:Y:S01]  /*6620*/  ISETP.NE.U32.AND P1, PT, RZ, UR8, PT ;  /* 0x00000008ff007c0c */ /* 0x000fe2000bf25070 */
[----:B------:R-:W0:Y:S02]  /*6630*/  LDC R21, c[0x0][0x148] ;  /* 0x00005200ff157b82 */ /* 0x000e240000000800 */
[----:B------:R-:W-:Y:S01]  /*6640*/  IMAD R6, R4, UR4, RZ ;  /* 0x0000000404067c24 */ /* 0x000fe2000f8e02ff */
[----:B------:R-:W-:Y:S01]  /*6650*/  ISETP.NE.AND.EX P1, PT, RZ, UR9, PT, P1 ;  /* 0x00000009ff007c0c */ /* 0x000fe2000bf25310 */
[----:B------:R-:W-:Y:S01]  /*6660*/  IMAD.WIDE.U32 R4, R7, UR4, R16 ;  /* 0x0000000407047c25 */ /* 0x000fe2000f8e0010 */
[----:B------:R-:W-:-:S03]  /*6670*/  ULDC UR4, c[0x0][0x150] ;  /* 0x0000540000047ab9 */ /* 0x000fc60000000800 */
[----:B------:R-:W-:Y:S02]  /*6680*/  IMAD R7, R7, UR5, R6 ;  /* 0x0000000507077c24 */ /* 0x000fe4000f8e0206 */
[----:B------:R-:W-:Y:S01]  /*6690*/  FMUL R6, R9, UR4 ;  /* 0x0000000409067c20 */ /* 0x000fe20008400000 */
[----:B------:R-:W-:Y:S01]  /*66a0*/  ULDC UR4, c[0x0][0x618] ;  /* 0x0001860000047ab9 */ /* 0x000fe20000000800 */
[----:B------:R-:W-:Y:S01]  /*66b0*/  ULDC UR5, c[0x0][0x154] ;  /* 0x0000550000057ab9 */ /* 0x000fe20000000800 */
[----:B------:R-:W-:-:S03]  /*66c0*/  IMAD.IADD R5, R5, 0x1, R7 ;  /* 0x0000000105057824 */ /* 0x000fc600078e0207 */
[----:B------:R-:W3:Y:S02]  /*66d0*/  F2I.U32.TRUNC.NTZ R6, R6 ;  /* 0x0000000600067305 */ /* 0x000ee4000020f000 */
[----:B------:R-:W-:Y:S02]  /*66e0*/  SHF.R.U64 R9, R4, UR4, R5 ;  /* 0x0000000404097c19 */ /* 0x000fe40008001205 */
[----:B-1----:R-:W-:-:S05]  /*66f0*/  I2FP.F32.U32 R4, R14 ;  /* 0x0000000e00047245 */ /* 0x002fca0000201000 */
[----:B------:R-:W-:Y:S01]  /*6700*/  FMUL R22, R4, UR5 ;  /* 0x0000000504167c20 */ /* 0x000fe20008400000 */
[----:B------:R-:W-:Y:S01]  /*6710*/  SHF.R.U32.HI R4, RZ, UR4, R5 ;  /* 0x00000004ff047c19 */ /* 0x000fe20008011605 */
[----:B------:R-:W-:-:S03]  /*6720*/  ULDC UR4, c[0x0][0x658] ;  /* 0x0001960000047ab9 */ /* 0x000fc60000000800 */
[--C-:B------:R-:W-:Y:S01]  /*6730*/  SHF.R.U64 R20, R9, UR6, R4.reuse ;  /* 0x0000000609147c19 */ /* 0x100fe20008001204 */
[----:B------:R-:W1:Y:S01]  /*6740*/  F2I.U32.TRUNC.NTZ R22, R22 ;  /* 0x0000001600167305 */ /* 0x000e62000020f000 */
[----:B------:R-:W-:Y:S01]  /*6750*/  SHF.R.U32.HI R5, RZ, UR6, R4 ;  /* 0x00000006ff057c19 */ /* 0x000fe20008011604 */
[----:B---3--:R-:W-:-:S03]  /*6760*/  IMAD.MOV R6, RZ, RZ, -R6 ;  /* 0x000000ffff067224 */ /* 0x008fc600078e0a06 */
[----:B------:R-:W-:Y:S01]  /*6770*/  SHF.R.U64 R19, R20, UR4, R5 ;  /* 0x0000000414137c19 */ /* 0x000fe20008001205 */
[----:B--2---:R-:W-:Y:S01]  /*6780*/  IMAD R15, R24, R6, R15 ;  /* 0x00000006180f7224 */ /* 0x004fe200078e020f */
[----:B------:R-:W-:-:S03]  /*6790*/  SHF.R.U32.HI R23, RZ, UR4, R5 ;  /* 0x00000004ff177c19 */ /* 0x000fc60008011605 */
[----:B------:R-:W-:Y:S02]  /*67a0*/  IMAD.MOV.U32 R4, RZ, RZ, R19 ;  /* 0x000000ffff047224 */ /* 0x000fe400078e0013 */
[----:B------:R-:W-:Y:S01]  /*67b0*/  IMAD.MOV.U32 R5, RZ, RZ, R23 ;  /* 0x000000ffff057224 */ /* 0x000fe200078e0017 */
[----:B-1----:R-:W-:Y:S06]  /*67c0*/  @!P1 BRA `(.L_x_177) ;  /* 0x0000000000289947 */ /* 0x002fec0003800000 */
[----:B------:R-:W-:Y:S02]  /*67d0*/  ULDC UR4, c[0x0][0x64c] ;  /* 0x0001930000047ab9 */ /* 0x000fe40000000800 */
[----:B------:R-:W-:-:S05]  /*67e0*/  IADD3 R5, P1, R19, UR4, RZ ;  /* 0x0000000413057c10 */ /* 0x000fca000ff3e0ff */
[----:B------:R-:W-:-:S04]  /*67f0*/  IMAD.X R23, RZ, RZ, R23, P1 ;  /* 0x000000ffff177224 */ /* 0x000fc800008e0617 */
[----:B------:R-:W-:-:S04]  /*6800*/  IMAD.WIDE.U32 R6, R23, UR8, RZ ;  /* 0x0000000817067c25 */ /* 0x000fc8000f8e00ff */
[----:B------:R-:W-:-:S04]  /*6810*/  IMAD.WIDE.U32 R6, P1, R5, UR9, R6 ;  /* 0x0000000905067c25 */ /* 0x000fc8000f820006 */
[----:B------:R-:W-:-:S04]  /*6820*/  IMAD.WIDE.U32 R4, R5, UR8, RZ ;  /* 0x0000000805047c25 */ /* 0x000fc8000f8e00ff */
[----:B------:R-:W-:Y:S01]  /*6830*/  IMAD.MOV.U32 R4, RZ, RZ, R7 ;  /* 0x000000ffff047224 */ /* 0x000fe200078e0007 */
[----:B------:R-:W-:Y:S01]  /*6840*/  IADD3 RZ, P3, R5, R6, RZ ;  /* 0x0000000605ff7210 */ /* 0x000fe20007f7e0ff */
[----:B------:R-:W-:-:S04]  /*6850*/  IMAD.X R5, RZ, RZ, RZ, P1 ;  /* 0x000000ffff057224 */ /* 0x000fc800008e06ff */
[----:B------:R-:W-:-:S08]  /*6860*/  IMAD.WIDE.U32.X R4, R23, UR9, R4, P3 ;  /* 0x0000000917047c25 */ /* 0x000fd000098e0404 */
.L_x_177:
[----:B------:R-:W-:Y:S01]  /*6870*/  ISETP.NE.AND P1, PT, R2, 0x1, PT ;  /* 0x000000010200780c */ /* 0x000fe20003f25270 */
[----:B------:R-:W-:Y:S01]  /*6880*/  ULDC UR4, c[0x0][0x648] ;  /* 0x0001920000047ab9 */ /* 0x000fe20000000800 */
[----:B------:R-:W-:Y:S01]  /*6890*/  LOP3.LUT R20, R20, UR16, RZ, 0xc0, !PT ;  /* 0x0000001014147c12 */ /* 0x000fe2000f8ec0ff */
[----:B------:R-:W-:Y:S01]  /*68a0*/  IMAD.MOV R22, RZ, RZ, -R22 ;  /* 0x000000ffff167224 */ /* 0x000fe200078e0a16 */
[----:B------:R-:W-:Y:S01]  /*68b0*/  SHF.R.U64 R5, R4, UR4, R5 ;  /* 0x0000000404057c19 */ /* 0x000fe20008001205 */
[----:B------:R-:W-:Y:S01]  /*68c0*/  ULDC UR4, c[0x0][0x638] ;  /* 0x00018e0000047ab9 */ /* 0x000fe20000000800 */
[----:B------:R-:W-:Y:S01]  /*68d0*/  LOP3.LUT R6, R9, UR15, RZ, 0xc0, !PT ;  /* 0x0000000f09067c12 */ /* 0x000fe2000f8ec0ff */
[----:B------:R-:W-:Y:S02]  /*68e0*/  ULDC UR5, c[0x0][0x610] ;  /* 0x0001840000057ab9 */ /* 0x000fe40000000800 */
[----:B------:R-:W-:Y:S02]  /*68f0*/  IMAD.MOV R4, RZ, RZ, -R5 ;  /* 0x000000ffff047224 */ /* 0x000fe400078e0a05 */
[----:B------:R-:W-:-:S02]  /*6900*/  IMAD R20, R5, UR17, R20 ;  /* 0x0000001105147c24 */ /* 0x000fc4000f8e0214 */
[----:B0-----:R-:W-:Y:S02]  /*6910*/  @P1 IMAD R15, R21, R22, R14 ;  /* 0x00000016150f1224 */ /* 0x001fe400078e020e */
[----:B------:R-:W-:Y:S01]  /*6920*/  IMAD R19, R4, UR4, R19 ;  /* 0x0000000404137c24 */ /* 0x000fe2000f8e0213 */
[----:B------:R-:W-:Y:S01]  /*6930*/  ULDC UR4, c[0x0][0x600] ;  /* 0x0001800000047ab9 */ /* 0x000fe20000000800 */
[----:B------:R-:W-:Y:S02]  /*6940*/  IMAD R15, R20, UR5, R15 ;  /* 0x00000005140f7c24 */ /* 0x000fe4000f8e020f */
[----:B------:R-:W-:Y:S02]  /*6950*/  IMAD R6, R19, UR4, R6 ;  /* 0x0000000413067c24 */ /* 0x000fe4000f8e0206 */
[----:B------:R-:W-:-:S03]  /*6960*/  IMAD.MOV.U32 R4, RZ, RZ, 0x1 ;  /* 0x00000001ff047424 */ /* 0x000fc600078e00ff */
[----:B------:R-:W-:Y:S02]  /*6970*/  SEL R20, R6, R15, !P1 ;  /* 0x0000000f06147207 */ /* 0x000fe40004800000 */
[----:B------:R-:W-:-:S07]  /*6980*/  SEL R19, R15, R6, !P1 ;  /* 0x000000060f137207 */ /* 0x000fce0004800000 */
.L_x_175:
[----:B------:R-:W-:Y:S05]  /*6990*/  BSYNC B1 ;  /* 0x0000000000017941 */ /* 0x000fea0003800000 */
.L_x_174:
[----:B------:R-:W-:-:S13]  /*69a0*/  LOP3.LUT P1, RZ, R4, 0xff, RZ, 0xc0, !PT ;  /* 0x000000ff04ff7812 */ /* 0x000fda000782c0ff */
[----:B------:R-:W-:Y:S05]  /*69b0*/  @P1 BRA `(.L_x_178) ;  /* 0xfffffff400541947 */ /* 0x000fea000383ffff */
[----:B------:R-:W-:Y:S05]  /*69c0*/  BSYNC B0 ;  /* 0x0000000000007941 */ /* 0x000fea0003800000 */
.L_x_166:
[----:B------:R-:W-:-:S03]  /*69d0*/  UMOV UR4, 0xffffffff ;  /* 0xffffffff00047882 */ /* 0x000fc60000000000 */
[----:B------:R-:W-:Y:S05]  /*69e0*/  BRA.DIV UR4, `(.L_x_179) ;  /* 0x0000000604387947 */ /* 0x000fea000b800000 */
[----:B------:R-:W-:-:S13]  /*69f0*/  ELECT P6, URZ, PT ;  /* 0x00000000003f782f */ /* 0x000fda00038c0000 */
.L_x_194:
[----:B------:R-:W-:Y:S04]  /*6a00*/  BSSY B0, `(.L_x_180) ;  /* 0x0000034000007945 */ /* 0x000fe80003800000 */
[----:B------:R-:W-:Y:S05]  /*6a10*/  @!P6 BRA `(.L_x_181) ;  /* 0x0000000000c8e947 */ /* 0x000fea0003800000 */
[----:B------:R-:W-:-:S04]  /*6a20*/  LOP3.LUT R18, R18, 0x2, RZ, 0xfc, !PT ;  /* 0x0000000212127812 */ /* 0x000fc800078efcff */
[----:B------:R-:W-:-:S13]  /*6a30*/  ISETP.NE.AND P0, PT, R18, 0x3, PT ;  /* 0x000000031200780c */ /* 0x000fda0003f05270 */
[----:B------:R-:W-:Y:S05]  /*6a40*/  @!P0 BRA `(.L_x_182) ;  /* 0x0000000000048947 */ /* 0x000fea0003800000 */
[----:B------:R-:W-:Y:S01]  /*6a50*/  BPT.TRAP 0x1 ;  /* 0x000000040000795c */ /* 0x000fe20000300000 */
.L_x_182:
[----:B------:R-:W0:Y:S01]  /*6a60*/  S2R R3, SR_CgaCtaId ;  /* 0x0000000000037919 */ /* 0x000e220000008800 */
[----:B------:R-:W-:-:S04]  /*6a70*/  MOV R2, 0x400 ;  /* 0x0000040000027802 */ /* 0x000fc80000000f00 */
[----:B0-----:R-:W-:Y:S02]  /*6a80*/  LEA R3, R3, R2, 0x18 ;  /* 0x0000000203037211 */ /* 0x001fe400078ec0ff */
[----:B------:R-:W-:-:S03]  /*6a90*/  SHF.L.U32 R2, R0, 0x1f, RZ ;  /* 0x0000001f00027819 */ /* 0x000fc600000006ff */
[----:B------:R-:W-:-:S04]  /*6aa0*/  VIADD R3, R3, 0x28 ;  /* 0x0000002803037836 */ /* 0x000fc80000000000 */
[C---:B------:R-:W-:Y:S02]  /*6ab0*/  IMAD R7, R12.reuse, 0x8, R3 ;  /* 0x000000080c077824 */ /* 0x040fe400078e0203 */
[----:B------:R-:W-:Y:S02]  /*6ac0*/  VIADD R12, R12, 0x1 ;  /* 0x000000010c0c7836 */ /* 0x000fe40000000000 */
[----:B------:R-:W0:Y:S03]  /*6ad0*/  SYNCS.PHASECHK.TRANS64.TRYWAIT P0, [R7+URZ], R2 ;  /* 0x00000002070075a7 */ /* 0x000e26000800017f */
[----:B------:R-:W-:-:S04]  /*6ae0*/  ISETP.NE.AND P1, PT, R12, 0x5, PT ;  /* 0x000000050c00780c */ /* 0x000fc80003f25270 */
[----:B------:R-:W-:Y:S02]  /*6af0*/  SEL R5, RZ, 0x1, P1 ;  /* 0x00000001ff057807 */ /* 0x000fe40000800000 */
[----:B------:R-:W-:Y:S02]  /*6b00*/  SEL R12, R12, RZ, P1 ;  /* 0x000000ff0c0c7207 */ /* 0x000fe40000800000 */
[----:B------:R-:W-:-:S03]  /*6b10*/  LOP3.LUT R5, R0, R5, RZ, 0x3c, !PT ;  /* 0x0000000500057212 */ /* 0x000fc600078e3cff */
[----:B------:R-:W-:Y:S01]  /*6b20*/  IMAD R9, R12, 0x8, R3 ;  /* 0x000000080c097824 */ /* 0x000fe200078e0203 */
[----:B------:R-:W-:Y:S01]  /*6b30*/  SHF.L.U32 R4, R5, 0x1f, RZ ;  /* 0x0000001f05047819 */ /* 0x000fe200000006ff */
[----:B0-----:R-:W-:Y:S06]  /*6b40*/  @!P0 BRA `(.L_x_183) ;  /* 0x0000000400008947 */ /* 0x001fec0003800000 */
.L_x_195:
[----:B------:R-:W1:Y:S01]  /*6b50*/  SYNCS.PHASECHK.TRANS64.TRYWAIT P0, [R9+URZ], R4 ;  /* 0x00000004090075a7 */ /* 0x000e62000800017f */
[----:B------:R-:W-:-:S05]  /*6b60*/  VIADD R0, R12, 0x1 ;  /* 0x000000010c007836 */ /* 0x000fca0000000000 */
[----:B------:R-:W-:-:S04]  /*6b70*/  ISETP.NE.AND P1, PT, R0, 0x5, PT ;  /* 0x000000050000780c */ /* 0x000fc80003f25270 */
[----:B0-----:R-:W-:Y:S02]  /*6b80*/  SEL R2, RZ, 0x1, P1 ;  /* 0x00000001ff027807 */ /* 0x001fe40000800000 */
[----:B------:R-:W-:Y:S02]  /*6b90*/  SEL R0, R0, RZ, P1 ;  /* 0x000000ff00007207 */ /* 0x000fe40000800000 */
[----:B------:R-:W-:-:S03]  /*6ba0*/  LOP3.LUT R7, R5, R2, RZ, 0x3c, !PT ;  /* 0x0000000205077212 */ /* 0x000fc600078e3cff */
[----:B------:R-:W-:Y:S01]  /*6bb0*/  IMAD R6, R0, 0x8, R3 ;  /* 0x0000000800067824 */ /* 0x000fe200078e0203 */
[----:B------:R-:W-:Y:S01]  /*6bc0*/  SHF.L.U32 R5, R7, 0x1f, RZ ;  /* 0x0000001f07057819 */ /* 0x000fe200000006ff */
[----:B-1----:R-:W-:Y:S06]  /*6bd0*/  @!P0 BRA `(.L_x_184) ;  /* 0x0000000000f08947 */ /* 0x002fec0003800000 */
.L_x_196:
[----:B------:R-:W1:Y:S01]  /*6be0*/  SYNCS.PHASECHK.TRANS64.TRYWAIT P0, [R6+URZ], R5 ;  /* 0x00000005060075a7 */ /* 0x000e62000800017f */
[----:B------:R-:W-:-:S05]  /*6bf0*/  VIADD R0, R0, 0x1 ;  /* 0x0000000100007836 */ /* 0x000fca0000000000 */
[----:B------:R-:W-:-:S04]  /*6c00*/  ISETP.NE.AND P1, PT, R0, 0x5, PT ;  /* 0x000000050000780c */ /* 0x000fc80003f25270 */
[----:B------:R-:W-:Y:S02]  /*6c10*/  SEL R2, RZ, 0x1, P1 ;  /* 0x00000001ff027807 */ /* 0x000fe40000800000 */
[----:B------:R-:W-:Y:S02]  /*6c20*/  SEL R0, R0, RZ, P1 ;  /* 0x000000ff00007207 */ /* 0x000fe40000800000 */
[----:B------:R-:W-:-:S03]  /*6c30*/  LOP3.LUT R7, R7, R2, RZ, 0x3c, !PT ;  /* 0x0000000207077212 */ /* 0x000fc600078e3cff */
[----:B0-----:R-:W-:Y:S01]  /*6c40*/  IMAD R9, R0, 0x8, R3 ;  /* 0x0000000800097824 */ /* 0x001fe200078e0203 */
[----:B------:R-:W-:Y:S01]  /*6c50*/  SHF.L.U32 R4, R7, 0x1f, RZ ;  /* 0x0000001f07047819 */ /* 0x000fe200000006ff */
[----:B-1----:R-:W-:Y:S06]  /*6c60*/  @!P0 BRA `(.L_x_185) ;  /* 0x0000000000e08947 */ /* 0x002fec0003800000 */
.L_x_197:
[----:B------:R-:W1:Y:S01]  /*6c70*/  SYNCS.PHASECHK.TRANS64.TRYWAIT P0, [R9+URZ], R4 ;  /* 0x00000004090075a7 */ /* 0x000e62000800017f */
[----:B------:R-:W-:-:S05]  /*6c80*/  VIADD R0, R0, 0x1 ;  /* 0x0000000100007836 */ /* 0x000fca0000000000 */
[----:B------:R-:W-:-:S04]  /*6c90*/  ISETP.NE.AND P1, PT, R0, 0x5, PT ;  /* 0x000000050000780c */ /* 0x000fc80003f25270 */
[----:B------:R-:W-:Y:S02]  /*6ca0*/  SEL R2, RZ, 0x1, P1 ;  /* 0x00000001ff027807 */ /* 0x000fe40000800000 */
[----:B------:R-:W-:Y:S02]  /*6cb0*/  SEL R0, R0, RZ, P1 ;  /* 0x000000ff00007207 */ /* 0x000fe40000800000 */
[----:B------:R-:W-:Y:S01]  /*6cc0*/  LOP3.LUT R2, R7, R2, RZ, 0x3c, !PT ;  /* 0x0000000207027212 */ /* 0x000fe200078e3cff */
[----:B-1----:R-:W-:Y:S06]  /*6cd0*/  @!P0 BRA `(.L_x_186) ;  /* 0x0000000000d88947 */ /* 0x002fec0003800000 */
.L_x_198:
[----:B------:R-:W-:Y:S01]  /*6ce0*/  IMAD R3, R0, 0x8, R3 ;  /* 0x0000000800037824 */ /* 0x000fe200078e0203 */
[----:B------:R-:W-:-:S07]  /*6cf0*/  SHF.L.U32 R0, R2, 0x1f, RZ ;  /* 0x0000001f02007819 */ /* 0x000fce00000006ff */
.L_x_187:
[----:B--2---:R2:W3:Y:S02]  /*6d00*/  SYNCS.PHASECHK.TRANS64.TRYWAIT P0, [R3+URZ], R0 ;  /* 0x00000000030075a7 */ /* 0x0044e4000800017f */
[----:B---3--:R-:W-:Y:S05]  /*6d10*/  @!P0 NANOSLEEP.SYNCS 0x989680 ;  /* 0x009896800000895d */ /* 0x008fea0003900000 */
[----:B------:R-:W3:Y:S02]  /*6d20*/  @!P0 SYNCS.PHASECHK.TRANS64 P0, [R3+URZ], R0 ;  /* 0x00000000030085a7 */ /* 0x000ee4000800007f */
[----:B---3--:R-:W-:Y:S05]  /*6d30*/  @!P0 BRA `(.L_x_187) ;  /* 0xfffffffc00f08947 */ /* 0x008fea000383ffff */
.L_x_181:
[----:B------:R-:W-:Y:S05]  /*6d40*/  BSYNC B0 ;  /* 0x0000000000007941 */ /* 0x000fea0003800000 */
.L_x_180:
[----:B------:R-:W-:Y:S05]  /*6d50*/  EXIT ;  /* 0x000000000000794d */ /* 0x000fea0003800000 */
.L_x_17:
[----:B-1----:R1:W2:Y:S02]  /*6d60*/  SYNCS.PHASECHK.TRANS64.TRYWAIT P1, [R3+URZ], R0 ;  /* 0x00000000030075a7 */ /* 0x0022a4000802017f */
[----:B--2---:R-:W-:Y:S05]  /*6d70*/  @!P1 NANOSLEEP.SYNCS 0x989680 ;  /* 0x009896800000995d */ /* 0x004fea0003900000 */
[----:B------:R-:W2:Y:S02]  /*6d80*/  @!P1 SYNCS.PHASECHK.TRANS64 P1, [R3+URZ], R0 ;  /* 0x00000000030095a7 */ /* 0x000ea4000802007f */
[----:B--2---:R-:W-:Y:S05]  /*6d90*/  @!P1 BRA `(.L_x_17) ;  /* 0xfffffffc00f09947 */ /* 0x004fea000383ffff */
[----:B------:R-:W-:Y:S05]  /*6da0*/  BRA `(.L_x_16) ;  /* 0xffffffa400cc7947 */ /* 0x000fea000383ffff */
.L_x_22:
[----:B-1----:R1:W2:Y:S02]  /*6db0*/  SYNCS.PHASECHK.TRANS64.TRYWAIT P1, [R5+URZ], R4 ;  /* 0x00000004050075a7 */ /* 0x0022a4000802017f */
[----:B--2---:R-:W-:Y:S05]  /*6dc0*/  @!P1 NANOSLEEP.SYNCS 0x989680 ;  /* 0x009896800000995d */ /* 0x004fea0003900000 */
[----:B------:R-:W2:Y:S02]  /*6dd0*/  @!P1 SYNCS.PHASECHK.TRANS64 P1, [R5+URZ], R4 ;  /* 0x00000004050095a7 */ /* 0x000ea4000802007f */
[----:B--2---:R-:W-:Y:S05]  /*6de0*/  @!P1 BRA `(.L_x_22) ;  /* 0xfffffffc00f09947 */ /* 0x004fea000383ffff */
[----:B------:R-:W-:Y:S05]  /*6df0*/  BRA `(.L_x_21) ;  /* 0xffffffa800a87947 */ /* 0x000fea000383ffff */
.L_x_167:
[----:B------:R-:W-:Y:S01]  /*6e00*/  BSSY B1, `(.L_x_188) ;  /* 0x0000006000017945 */ /* 0x000fe20003800000 */
[----:B------:R-:W-:-:S07]  /*6e10*/  IMAD.MOV.U32 R15, RZ, RZ, -0x1 ;  /* 0xffffffffff0f7424 */ /* 0x000fce00078e00ff */
[----:B------:R-:W-:Y:S05]  /*6e20*/  WARPSYNC.COLLECTIVE R15, `(.L_x_189) ;  /* 0x000000000f0c7348 */ /* 0x000fea0003c00000 */
[----:B------:R-:W-:Y:S02]  /*6e30*/  ELECT P6, UR62, PT ;  /* 0x00000000003e782f */ /* 0x000fe400038c0000 */
[----:B------:R-:W-:Y:S01]  /*6e40*/  MOV R14, UR62 ;  /* 0x0000003e000e7c02 */ /* 0x000fe20008000f00 */
[----:B------:R-:W-:Y:S10]  /*6e50*/  ENDCOLLECTIVE ;  /* 0x000000000000791b */ /* 0x000ff40003800000 */
.L_x_189:
[----:B------:R-:W-:Y:S05]  /*6e60*/  BSYNC B1 ;  /* 0x0000000000017941 */ /* 0x000fea0003800000 */
.L_x_188:
[----:B------:R-:W-:Y:S05]  /*6e70*/  BRA `(.L_x_190) ;  /* 0xfffffff000307947 */ /* 0x000fea000383ffff */
.L_x_170:
[----:B0-----:R0:W1:Y:S02]  /*6e80*/  SYNCS.PHASECHK.TRANS64.TRYWAIT P1, [R14+URZ+0x28], R7 ;  /* 0x000028070e0075a7 */ /* 0x001064000802017f */
[----:B-1----:R-:W-:Y:S05]  /*6e90*/  @!P1 NANOSLEEP.SYNCS 0x989680 ;  /* 0x009896800000995d */ /* 0x002fea0003900000 */
[----:B------:R-:W1:Y:S02]  /*6ea0*/  @!P1 SYNCS.PHASECHK.TRANS64 P1, [R14+URZ+0x28], R7 ;  /* 0x000028070e0095a7 */ /* 0x000e64000802007f */
[----:B-1----:R-:W-:Y:S05]  /*6eb0*/  @!P1 BRA `(.L_x_170) ;  /* 0xfffffffc00f09947 */ /* 0x002fea000383ffff */
[----:B------:R-:W-:Y:S05]  /*6ec0*/  BRA `(.L_x_191) ;  /* 0xfffffff000647947 */ /* 0x000fea000383ffff */
.L_x_179:
[----:B------:R-:W-:Y:S01]  /*6ed0*/  BSSY B0, `(.L_x_192) ;  /* 0x0000006000007945 */ /* 0x000fe20003800000 */
[----:B------:R-:W-:-:S07]  /*6ee0*/  IMAD.MOV.U32 R15, RZ, RZ, -0x1 ;  /* 0xffffffffff0f7424 */ /* 0x000fce00078e00ff */
[----:B------:R-:W-:Y:S05]  /*6ef0*/  WARPSYNC.COLLECTIVE R15, `(.L_x_193) ;  /* 0x000000000f0c7348 */ /* 0x000fea0003c00000 */
[----:B------:R-:W-:Y:S02]  /*6f00*/  ELECT P6, UR62, PT ;  /* 0x00000000003e782f */ /* 0x000fe400038c0000 */
[----:B------:R-:W-:Y:S01]  /*6f10*/  MOV R14, UR62 ;  /* 0x0000003e000e7c02 */ /* 0x000fe20008000f00 */
[----:B------:R-:W-:Y:S10]  /*6f20*/  ENDCOLLECTIVE ;  /* 0x000000000000791b */ /* 0x000ff40003800000 */
.L_x_193:
[----:B------:R-:W-:Y:S05]  /*6f30*/  BSYNC B0 ;  /* 0x0000000000007941 */ /* 0x000fea0003800000 */
.L_x_192:
[----:B------:R-:W-:Y:S05]  /*6f40*/  BRA `(.L_x_194) ;  /* 0xfffffff800ac7947 */ /* 0x000fea000383ffff */
.L_x_183:
[----:B0-----:R0:W1:Y:S02]  /*6f50*/  SYNCS.PHASECHK.TRANS64.TRYWAIT P0, [R7+URZ], R2 ;  /* 0x00000002070075a7 */ /* 0x001064000800017f */
[----:B-1----:R-:W-:Y:S05]  /*6f60*/  @!P0 NANOSLEEP.SYNCS 0x989680 ;  /* 0x009896800000895d */ /* 0x002fea0003900000 */
[----:B------:R-:W1:Y:S02]  /*6f70*/  @!P0 SYNCS.PHASECHK.TRANS64 P0, [R7+URZ], R2 ;  /* 0x00000002070085a7 */ /* 0x000e64000800007f */
[----:B-1----:R-:W-:Y:S05]  /*6f80*/  @!P0 BRA `(.L_x_183) ;  /* 0xfffffffc00f08947 */ /* 0x002fea000383ffff */
[----:B------:R-:W-:Y:S05]  /*6f90*/  BRA `(.L_x_195) ;  /* 0xfffffff800ec7947 */ /* 0x000fea000383ffff */
.L_x_184:
[----:B0-----:R0:W1:Y:S02]  /*6fa0*/  SYNCS.PHASECHK.TRANS64.TRYWAIT P0, [R9+URZ], R4 ;  /* 0x00000004090075a7 */ /* 0x001064000800017f */
[----:B-1----:R-:W-:Y:S05]  /*6fb0*/  @!P0 NANOSLEEP.SYNCS 0x989680 ;  /* 0x009896800000895d */ /* 0x002fea0003900000 */
[----:B------:R-:W1:Y:S02]  /*6fc0*/  @!P0 SYNCS.PHASECHK.TRANS64 P0, [R9+URZ], R4 ;  /* 0x00000004090085a7 */ /* 0x000e64000800007f */
[----:B-1----:R-:W-:Y:S05]  /*6fd0*/  @!P0 BRA `(.L_x_184) ;  /* 0xfffffffc00f08947 */ /* 0x002fea000383ffff */
[----:B------:R-:W-:Y:S05]  /*6fe0*/  BRA `(.L_x_196) ;  /* 0xfffffff800fc7947 */ /* 0x000fea000383ffff */
.L_x_185:
[----:B0-----:R0:W1:Y:S02]  /*6ff0*/  SYNCS.PHASECHK.TRANS64.TRYWAIT P0, [R6+URZ], R5 ;  /* 0x00000005060075a7 */ /* 0x001064000800017f */
[----:B-1----:R-:W-:Y:S05]  /*7000*/  @!P0 NANOSLEEP.SYNCS 0x989680 ;  /* 0x009896800000895d */ /* 0x002fea0003900000 */
[----:B------:R-:W1:Y:S02]  /*7010*/  @!P0 SYNCS.PHASECHK.TRANS64 P0, [R6+URZ], R5 ;  /* 0x00000005060085a7 */ /* 0x000e64000800007f */
[----:B-1----:R-:W-:Y:S05]  /*7020*/  @!P0 BRA `(.L_x_185) ;  /* 0xfffffffc00f08947 */ /* 0x002fea000383ffff */
[----:B------:R-:W-:Y:S05]  /*7030*/  BRA `(.L_x_197) ;  /* 0xfffffffc000c7947 */ /* 0x000fea000383ffff */
.L_x_186:
[----:B-1----:R1:W2:Y:S02]  /*7040*/  SYNCS.PHASECHK.TRANS64.TRYWAIT P0, [R9+URZ], R4 ;  /* 0x00000004090075a7 */ /* 0x0022a4000800017f */
[----:B--2---:R-:W-:Y:S05]  /*7050*/  @!P0 NANOSLEEP.SYNCS 0x989680 ;  /* 0x009896800000895d */ /* 0x004fea0003900000 */
[----:B------:R-:W2:Y:S02]  /*7060*/  @!P0 SYNCS.PHASECHK.TRANS64 P0, [R9+URZ], R4 ;  /* 0x00000004090085a7 */ /* 0x000ea4000800007f */
[----:B--2---:R-:W-:Y:S05]  /*7070*/  @!P0 BRA `(.L_x_186) ;  /* 0xfffffffc00f08947 */ /* 0x004fea000383ffff */
[----:B------:R-:W-:Y:S05]  /*7080*/  BRA `(.L_x_198) ;  /* 0xfffffffc00147947 */ /* 0x000fea000383ffff */
.L_x_199:
[----:B------:R-:W-:-:S00]  /*7090*/  BRA `(.L_x_199) ;  /* 0xfffffffc00fc7947 */ /* 0x000fc0000383ffff */
[----:B------:R-:W-:-:S00]  /*70a0*/  NOP ;  /* 0x0000000000007918 */ /* 0x000fc00000000000 */
        /* <DEDUP_REMOVED lines=13> */
.L_x_200:


//--------------------- .nv.global.init           --------------------------
	.section	.nv.global.init,"aw",@progbits
.nv.global.init:
	.type		$str$22,@object
	.size		$str$22,($str$23 - $str$22)
$str$22:
        /*0000*/ 	.byte	0x6b, 0x5f, 0x74, 0x69, 0x6c, 0x65, 0x5f, 0x63, 0x6f, 0x75, 0x6e, 0x74, 0x20, 0x3e, 0x3d, 0x20
        /*0010*/ 	.byte	0x31, 0x00
	.type		$str$23,@object
	.size		$str$23,(__unnamed_1 - $str$23)
$str$23:
        /*0012*/ 	.byte	0x2f, 0x74, 0x6d, 0x70, 0x2f, 0x63, 0x75, 0x74, 0x6c, 0x61, 0x73, 0x73, 0x5f, 0x73, 0x77, 0x65
        /*0022*/ 	.byte	0x65, 0x70, 0x5f, 0x73, 0x72, 0x63, 0x2f, 0x69, 0x6e, 0x63, 0x6c, 0x75, 0x64, 0x65, 0x2f, 0x63
        /*0032*/ 	.byte	0x75, 0x74, 0x6c, 0x61, 0x73, 0x73, 0x2f, 0x67, 0x65, 0x6d, 0x6d, 0x2f, 0x63, 0x6f, 0x6c, 0x6c
        /*0042*/ 	.byte	0x65, 0x63, 0x74, 0x69, 0x76, 0x65, 0x2f, 0x73, 0x6d, 0x39, 0x30, 0x5f, 0x6d, 0x6d, 0x61, 0x5f
        /*0052*/ 	.byte	0x74, 0x6d, 0x61, 0x5f, 0x67, 0x6d, 0x6d, 0x61, 0x5f, 0x73, 0x73, 0x5f, 0x77, 0x61, 0x72, 0x70
        /*0062*/ 	.byte	0x73, 0x70, 0x65, 0x63, 0x69, 0x61, 0x6c, 0x69, 0x7a, 0x65, 0x64, 0x2e, 0x68, 0x70, 0x70, 0x00
	.type		__unnamed_1,@object
	.size		__unnamed_1,(.L_0 - __unnamed_1)
__unnamed_1:
        /*0072*/ 	.byte	0x76, 0x6f, 0x69, 0x64, 0x20, 0x63, 0x75, 0x74, 0x6c, 0x61, 0x73, 0x73, 0x3a, 0x3a, 0x67, 0x65
        /* <DEDUP_REMOVED lines=172> */
        /*0b42*/ 	.byte	0x74, 0x79, 0x5d, 0x00
.L_0:


//--------------------- .nv.shared._ZN7cutlass13device_kernelINS_4gemm6kernel13GemmUniversalIN4cute5tupleIJiiiiEEENS1_10collective13CollectiveMmaINS1_34MainloopSm90TmaGmmaWarpSpecializedILi5ENS5_IJNS4_1CILi1EEESB_SB_EEENS1_35KernelTmaWarpSpecializedCooperativeEEENS5_IJNSA_ILi128EEESF_SF_EEEaNS5_IJlSB_lEEEaSH_NS4_8TiledMMAINS4_8MMA_AtomIJNS4_4SM904GMMA27MMA_64x128x32_S32S8S8_SS_TNEEEENS4_6LayoutINS5_IJNSA_ILi2EEESB_SB_EEENS5_IJSB_NSA_ILi0EEESR_EEEEENS5_IJNS4_10UnderscoreESU_SU_EEEEENS4_13SM90_TMA_LOADENS4_14ComposedLayoutINS4_7SwizzleILi3ELi4ELi3EEENS4_18smem_ptr_flag_bitsILi8EEENSO_INS5_IJNSA_ILi8EEESF_EEENS5_IJSF_SB_EEEEEEEvNS4_8identityESX_S17_vS18_EENS_8epilogue10collective6detail29Sm90TmaWarpSpecializedAdapterINS1B_15DefaultEpilogueIaSH_SH_NS1A_6thread17LinearCombinationIaLi1EiiLNS1F_9ScaleType4KindE0ELNS_15FloatRoundStyleE2EaEENS1_15EpilogueDefaultEEEEEvvEEEEvNT_6ParamsE --------------------------
	.section	.nv.shared._ZN7cutlass13device_kernelINS_4gemm6kernel13GemmUniversalIN4cute5tupleIJiiiiEEENS1_10collective13CollectiveMmaINS1_34MainloopSm90TmaGmmaWarpSpecializedILi5ENS5_IJNS4_1CILi1EEESB_SB_EEENS1_35KernelTmaWarpSpecializedCooperativeEEENS5_IJNSA_ILi128EEESF_SF_EEEaNS5_IJlSB_lEEEaSH_NS4_8TiledMMAINS4_8MMA_AtomIJNS4_4SM904GMMA27MMA_64x128x32_S32S8S8_SS_TNEEEENS4_6LayoutINS5_IJNSA_ILi2EEESB_SB_EEENS5_IJSB_NSA_ILi0EEESR_EEEEENS5_IJNS4_10UnderscoreESU_SU_EEEEENS4_13SM90_TMA_LOADENS4_14ComposedLayoutINS4_7SwizzleILi3ELi4ELi3EEENS4_18smem_ptr_flag_bitsILi8EEENSO_INS5_IJNSA_ILi8EEESF_EEENS5_IJSF_SB_EEEEEEEvNS4_8identityESX_S17_vS18_EENS_8epilogue10collective6detail29Sm90TmaWarpSpecializedAdapterINS1B_15DefaultEpilogueIaSH_SH_NS1A_6thread17LinearCombinationIaLi1EiiLNS1F_9ScaleType4KindE0ELNS_15FloatRoundStyleE2EaEENS1_15EpilogueDefaultEEEEEvvEEEEvNT_6ParamsE,"aw",@nobits
	.sectionflags	@""
	.align	16
	.zero		1024


//--------------------- .nv.shared.reserved.0     --------------------------
	.section	.nv.shared.reserved.0,"aw",@nobits
	.weak		__nv_reservedSMEM_offset_0_alias
	.size		__nv_reservedSMEM_offset_0_alias, 0, 0
	.other		__nv_reservedSMEM_offset_0_alias,@"STO_CUDA_RESERVED_SHARED STV_DEFAULT"
__nv_reservedSMEM_offset_0_alias:
	.zero		0


//--------------------- .nv.global                --------------------------
	.section	.nv.global,"aw",@nobits
.nv.global:
	.type		_ZN40_INTERNAL_82b6aad1_4_k_cu_7460015b_311364cute1_E,@object
	.size		_ZN40_INTERNAL_82b6aad1_4_k_cu_7460015b_311364cute1_E,(_ZN40_INTERNAL_82b6aad1_4_k_cu_7460015b_311364cuda3std3__45__cpo6cbeginE - _ZN40_INTERNAL_82b6aad1_4_k_cu_7460015b_311364cute1_E)
_ZN40_INTERNAL_82b6aad1_4_k_cu_7460015b_311364cute1_E:
	.zero		1
	.type		_ZN40_INTERNAL_82b6aad1_4_k_cu_7460015b_311364cuda3std3__45__cpo6cbeginE,@object
	.size		_ZN40_INTERNAL_82b6aad1_4_k_cu_7460015b_311364cuda3std3__45__cpo6cbeginE,(_ZN40_INTERNAL_82b6aad1_4_k_cu_7460015b_311364cuda3std3__48in_placeE - _ZN40_INTERNAL_82b6aad1_4_k_cu_7460015b_311364cuda3std3__45__cpo6cbeginE)
_ZN40_INTERNAL_82b6aad1_4_k_cu_7460015b_311364cuda3std3__45__cpo6cbeginE:
	.zero		1
	.type		_ZN40_INTERNAL_82b6aad1_4_k_cu_7460015b_311364cuda3std3__48in_placeE,@object
	.size		_ZN40_INTERNAL_82b6aad1_4_k_cu_7460015b_311364cuda3std3__48in_placeE,(_ZN40_INTERNAL_82b6aad1_4_k_cu_7460015b_311364cuda3std6ranges3__45__cpo9iter_moveE - _ZN40_INTERNAL_82b6aad1_4_k_cu_7460015b_311364cuda3std3__48in_placeE)
_ZN40_INTERNAL_82b6aad1_4_k_cu_7460015b_311364cuda3std3__48in_placeE:
	.zero		1
	.type		_ZN40_INTERNAL_82b6aad1_4_k_cu_7460015b_311364cuda3std6ranges3__45__cpo9iter_moveE,@object
	.size		_ZN40_INTERNAL_82b6aad1_4_k_cu_7460015b_311364cuda3std6ranges3__45__cpo9iter_moveE,(_ZN40_INTERNAL_82b6aad1_4_k_cu_7460015b_311364cuda3std3__45__cpo5beginE - _ZN40_INTERNAL_82b6aad1_4_k_cu_7460015b_311364cuda3std6ranges3__45__cpo9iter_moveE)
_ZN40_INTERNAL_82b6aad1_4_k_cu_7460015b_311364cuda3std6ranges3__45__cpo9iter_moveE:
	.zero		1
	.type		_ZN40_INTERNAL_82b6aad1_4_k_cu_7460015b_311364cuda3std3__45__cpo5beginE,@object
	.size		_ZN40_INTERNAL_82b6aad1_4_k_cu_7460015b_311364cuda3std3__45__cpo5beginE,(_ZN40_INTERNAL_82b6aad1_4_k_cu_7460015b_311364cuda3std3__442_GLOBAL__N__82b6aad1_4_k_cu_7460015b_311366ignoreE - _ZN40_INTERNAL_82b6aad1_4_k_cu_7460015b_311364cuda3std3__45__cpo5beginE)
_ZN40_INTERNAL_82b6aad1_4_k_cu_7460015b_311364cuda3std3__45__cpo5beginE:
	.zero		1
	.type		_ZN40_INTERNAL_82b6aad1_4_k_cu_7460015b_311364cuda3std3__442_GLOBAL__N__82b6aad1_4_k_cu_7460015b_311366ignoreE,@object
	.size		_ZN40_INTERNAL_82b6aad1_4_k_cu_7460015b_311364cuda3std3__442_GLOBAL__N__82b6aad1_4_k_cu_7460015b_311366ignoreE,(_ZN40_INTERNAL_82b6aad1_4_k_cu_7460015b_311364cute7productE - _ZN40_INTERNAL_82b6aad1_4_k_cu_7460015b_311364cuda3std3__442_GLOBAL__N__82b6aad1_4_k_cu_7460015b_311366ignoreE)
_ZN40_INTERNAL_82b6aad1_4_k_cu_7460015b_311364cuda3std3__442_GLOBAL__N__82b6aad1_4_k_cu_7460015b_311366ignoreE:
	.zero		1
	.type		_ZN40_INTERNAL_82b6aad1_4_k_cu_7460015b_311364cute7productE,@object
	.size		_ZN40_INTERNAL_82b6aad1_4_k_cu_7460015b_311364cute7productE,(_ZN40_INTERNAL_82b6aad1_4_k_cu_7460015b_311364cuda3std3__45__cpo3endE - _ZN40_INTERNAL_82b6aad1_4_k_cu_7460015b_311364cute7productE)
_ZN40_INTERNAL_82b6aad1_4_k_cu_7460015b_311364cute7productE:
	.zero		1
	.type		_ZN40_INTERNAL_82b6aad1_4_k_cu_7460015b_311364cuda3std3__45__cpo3endE,@object
	.size		_ZN40_INTERNAL_82b6aad1_4_k_cu_7460015b_311364cuda3std3__45__cpo3endE,(_ZN40_INTERNAL_82b6aad1_4_k_cu_7460015b_311364cuda3std3__419piecewise_constructE - _ZN40_INTERNAL_82b6aad1_4_k_cu_7460015b_311364cuda3std3__45__cpo3endE)
_ZN40_INTERNAL_82b6aad1_4_k_cu_7460015b_311364cuda3std3__45__cpo3endE:
	.zero		1
	.type		_ZN40_INTERNAL_82b6aad1_4_k_cu_7460015b_311364cuda3std3__419piecewise_constructE,@object
	.size		_ZN40_INTERNAL_82b6aad1_4_k_cu_7460015b_311364cuda3std3__419piecewise_constructE,(_ZN40_INTERNAL_82b6aad1_4_k_cu_7460015b_311364cuda3std3__45__cpo4cendE - _ZN40_INTERNAL_82b6aad1_4_k_cu_7460015b_311364cuda3std3__419piecewise_constructE)
_ZN40_INTERNAL_82b6aad1_4_k_cu_7460015b_311364cuda3std3__419piecewise_constructE:
	.zero		1
	.type		_ZN40_INTERNAL_82b6aad1_4_k_cu_7460015b_311364cuda3std3__45__cpo4cendE,@object
	.size		_ZN40_INTERNAL_82b6aad1_4_k_cu_7460015b_311364cuda3std3__45__cpo4cendE,(_ZN40_INTERNAL_82b6aad1_4_k_cu_7460015b_311364cuda3std6ranges3__45__cpo4swapE - _ZN40_INTERNAL_82b6aad1_4_k_cu_7460015b_311364cuda3std3__45__cpo4cendE)
_ZN40_INTERNAL_82b6aad1_4_k_cu_7460015b_311364cuda3std3__45__cpo4cendE:
	.zero		1
	.type		_ZN40_INTERNAL_82b6aad1_4_k_cu_7460015b_311364cuda3std6ranges3__45__cpo4swapE,@object
	.size		_ZN40_INTERNAL_82b6aad1_4_k_cu_7460015b_311364cuda3std6ranges3__45__cpo4swapE,(.L_8 - _ZN40_INTERNAL_82b6aad1_4_k_cu_7460015b_311364cuda3std6ranges3__45__cpo4swapE)
_ZN40_INTERNAL_82b6aad1_4_k_cu_7460015b_311364cuda3std6ranges3__45__cpo4swapE:
	.zero		1
.L_8:


//--------------------- .nv.constant0._ZN7cutlass13device_kernelINS_4gemm6kernel13GemmUniversalIN4cute5tupleIJiiiiEEENS1_10collective13CollectiveMmaINS1_34MainloopSm90TmaGmmaWarpSpecializedILi5ENS5_IJNS4_1CILi1EEESB_SB_EEENS1_35KernelTmaWarpSpecializedCooperativeEEENS5_IJNSA_ILi128EEESF_SF_EEEaNS5_IJlSB_lEEEaSH_NS4_8TiledMMAINS4_8MMA_AtomIJNS4_4SM904GMMA27MMA_64x128x32_S32S8S8_SS_TNEEEENS4_6LayoutINS5_IJNSA_ILi2EEESB_SB_EEENS5_IJSB_NSA_ILi0EEESR_EEEEENS5_IJNS4_10UnderscoreESU_SU_EEEEENS4_13SM90_TMA_LOADENS4_14ComposedLayoutINS4_7SwizzleILi3ELi4ELi3EEENS4_18smem_ptr_flag_bitsILi8EEENSO_INS5_IJNSA_ILi8EEESF_EEENS5_IJSF_SB_EEEEEEEvNS4_8identityESX_S17_vS18_EENS_8epilogue10collective6detail29Sm90TmaWarpSpecializedAdapterINS1B_15DefaultEpilogueIaSH_SH_NS1A_6thread17LinearCombinationIaLi1EiiLNS1F_9ScaleType4KindE0ELNS_15FloatRoundStyleE2EaEENS1_15EpilogueDefaultEEEEEvvEEEEvNT_6ParamsE --------------------------
	.section	.nv.constant0._ZN7cutlass13device_kernelINS_4gemm6kernel13GemmUniversalIN4cute5tupleIJiiiiEEENS1_10collective13CollectiveMmaINS1_34MainloopSm90TmaGmmaWarpSpecializedILi5ENS5_IJNS4_1CILi1EEESB_SB_EEENS1_35KernelTmaWarpSpecializedCooperativeEEENS5_IJNSA_ILi128EEESF_SF_EEEaNS5_IJlSB_lEEEaSH_NS4_8TiledMMAINS4_8MMA_AtomIJNS4_4SM904GMMA27MMA_64x128x32_S32S8S8_SS_TNEEEENS4_6LayoutINS5_IJNSA_ILi2EEESB_SB_EEENS5_IJSB_NSA_ILi0EEESR_EEEEENS5_IJNS4_10UnderscoreESU_SU_EEEEENS4_13SM90_TMA_LOADENS4_14ComposedLayoutINS4_7SwizzleILi3ELi4ELi3EEENS4_18smem_ptr_flag_bitsILi8EEENSO_INS5_IJNSA_ILi8EEESF_EEENS5_IJSF_SB_EEEEEEEvNS4_8identityESX_S17_vS18_EENS_8epilogue10collective6detail29Sm90TmaWarpSpecializedAdapterINS1B_15DefaultEpilogueIaSH_SH_NS1A_6thread17LinearCombinationIaLi1EiiLNS1F_9ScaleType4KindE0ELNS_15FloatRoundStyleE2EaEENS1_15EpilogueDefaultEEEEEvvEEEEvNT_6ParamsE,"a",@progbits
	.sectionflags	@""
	.align	4
.nv.constant0._ZN7cutlass13device_kernelINS_4gemm6kernel13GemmUniversalIN4cute5tupleIJiiiiEEENS1_10collective13CollectiveMmaINS1_34MainloopSm90TmaGmmaWarpSpecializedILi5ENS5_IJNS4_1CILi1EEESB_SB_EEENS1_35KernelTmaWarpSpecializedCooperativeEEENS5_IJNSA_ILi128EEESF_SF_EEEaNS5_IJlSB_lEEEaSH_NS4_8TiledMMAINS4_8MMA_AtomIJNS4_4SM904GMMA27MMA_64x128x32_S32S8S8_SS_TNEEEENS4_6LayoutINS5_IJNSA_ILi2EEESB_SB_EEENS5_IJSB_NSA_ILi0EEESR_EEEEENS5_IJNS4_10UnderscoreESU_SU_EEEEENS4_13SM90_TMA_LOADENS4_14ComposedLayoutINS4_7SwizzleILi3ELi4ELi3EEENS4_18smem_ptr_flag_bitsILi8EEENSO_INS5_IJNSA_ILi8EEESF_EEENS5_IJSF_SB_EEEEEEEvNS4_8identityESX_S17_vS18_EENS_8epilogue10collective6detail29Sm90TmaWarpSpecializedAdapterINS1B_15DefaultEpilogueIaSH_SH_NS1A_6thread17LinearCombinationIaLi1EiiLNS1F_9ScaleType4KindE0ELNS_15FloatRoundStyleE2EaEENS1_15EpilogueDefaultEEEEEvvEEEEvNT_6ParamsE:
	.zero		1664


//--------------------- SYMBOLS --------------------------

	.type		.nv.reservedSmem.offset0,@object
	.size		.nv.reservedSmem.offset0,0x4
	.type		__assertfail,@function
